def attn_fwd(
    Q,
    K,
    V,
    Out,
    Lse,
    sm_scale,
    stride_qz,
    stride_qh,
    stride_qm,
    stride_qk,
    stride_kz,
    stride_kh,
    stride_kn,
    stride_kk,
    stride_vz,
    stride_vh,
    stride_vn,
    stride_vk,
    stride_oz,
    stride_oh,
    stride_om,
    stride_ok,
    seqlen_q,
    seqlen_k,
    BLOCK_M: tl.constexpr,
    BLOCK_N: tl.constexpr,
    HEAD_DIM: tl.constexpr,
    CAUSAL: tl.constexpr,
):
    start_m = tl.program_id(0)
    off_hz = tl.program_id(1)
    q_off = off_hz * stride_qh
    k_off = off_hz * stride_kh
    v_off = off_hz * stride_vh
    offs_m = start_m * BLOCK_M + tl.arange(0, BLOCK_M)
    offs_d = tl.arange(0, HEAD_DIM)
    offs_n = tl.arange(0, BLOCK_N)
    q_ptrs = Q + q_off + offs_m[:, None] * stride_qm + offs_d[None, :] * stride_qk
    k_ptrs = K + k_off + offs_d[:, None] * stride_kk + offs_n[None, :] * stride_kn
    v_ptrs = V + v_off + offs_n[:, None] * stride_vn + offs_d[None, :] * stride_vk
    m_i = tl.full([BLOCK_M], float("-inf"), dtype=tl.float32)
    l_i = tl.zeros([BLOCK_M], dtype=tl.float32) + 1.0
    acc = tl.zeros([BLOCK_M, HEAD_DIM], dtype=tl.float32)
    q = tl.load(q_ptrs)
    acc, l_i, m_i = _attn_fwd_inner(
        acc,
        l_i,
        m_i,
        q,
        k_ptrs,
        v_ptrs,
        sm_scale,
        stride_kn,
        stride_vn,
        start_m,
        seqlen_k,
        BLOCK_M,
        BLOCK_N,
        HEAD_DIM,
        CAUSAL,
    )
    acc = acc / l_i[:, None]
    lse = m_i + tl.math.log2(l_i) / 1.4426950408889634
    o_ptrs = (
        Out
        + off_hz * stride_oh
        + offs_m[:, None] * stride_om
        + offs_d[None, :] * stride_ok
    )
    tl.store(o_ptrs, acc.to(Out.dtype.element_ty))
    tl.store(Lse + off_hz * seqlen_q + offs_m, lse)

# config = {"BLOCK_M": 32, "BLOCK_N": 64, "HEAD_DIM": 256, "arch": "sm_100", "causal": true, "dtype": "fp16", "num_stages": 4, "num_warps": 4}
# arch = sm_100


// ===== COMPILED SASS (sm_100a) =====

	.target	sm_100a

	.elftype	@"ET_EXEC"


//--------------------- .note.nv.tkinfo           --------------------------
	.section	.note.nv.tkinfo,"",@"SHT_NOTE"
	.sectionflags	@"SHF_NOTE_NV_TKINFO"
	.tkinfo
        /*0018*/ 	.word	0x00000081
        /*0030*/ 	.string	""
        /*0030*/ 	.string	"ptxas-blackwell"
        /*0030*/ 	.string	"Cuda compilation tools, release 12.9, V12.9.86"
        /*0030*/ 	.string	"Build cuda_12.9.r12.9/compiler.36037853_0"
        /*0030*/ 	.string	"-v  -suppress-debug-info  -lineinfo  -arch sm_100a "



//--------------------- .note.nv.cuver            --------------------------
	.section	.note.nv.cuver,"",@"SHT_NOTE"
	.sectionflags	@"SHF_NOTE_NV_CUVER"
        /*0018*/ 	.short	0x0001
        /*001a*/ 	.short	0x0064
        /*001c*/ 	.short	0x0001
        /*001e*/ 	.short	0x0000
        /*0020*/ 	.short	0x0001
        /*0022*/ 	.short	0x0000


//--------------------- .nv.info                  --------------------------
	.section	.nv.info,"",@"SHT_CUDA_INFO"
	.align	4


	//----- nvinfo : EIATTR_REGCOUNT
	.align		4
        /*0000*/ 	.byte	0x04, 0x2f
        /*0002*/ 	.short	(.L_2 - .L_1)
	.align		4
.L_1:
        /*0004*/ 	.word	index@(attn_fwd)
        /*0008*/ 	.word	0x000000ff


	//----- nvinfo : EIATTR_FRAME_SIZE
	.align		4
.L_2:
        /*000c*/ 	.byte	0x04, 0x11
        /*000e*/ 	.short	(.L_4 - .L_3)
	.align		4
.L_3:
        /*0010*/ 	.word	index@(attn_fwd)
        /*0014*/ 	.word	0x000007f0


	//----- nvinfo : EIATTR_MIN_STACK_SIZE
	.align		4
.L_4:
        /*0018*/ 	.byte	0x04, 0x12
        /*001a*/ 	.short	(.L_6 - .L_5)
	.align		4
.L_5:
        /*001c*/ 	.word	index@(attn_fwd)
        /*0020*/ 	.word	0x000007f0
.L_6:


//--------------------- .nv.info.attn_fwd         --------------------------
	.section	.nv.info.attn_fwd,"",@"SHT_CUDA_INFO"
	.sectionflags	@""
	.align	4


	//----- nvinfo : EIATTR_CUDA_API_VERSION
	.align		4
        /*0000*/ 	.byte	0x04, 0x37
        /*0002*/ 	.short	(.L_8 - .L_7)
.L_7:
        /*0004*/ 	.word	0x00000081


	//----- nvinfo : EIATTR_KPARAM_INFO
	.align		4
.L_8:
        /*0008*/ 	.byte	0x04, 0x17
        /*000a*/ 	.short	(.L_10 - .L_9)
.L_9:
        /*000c*/ 	.word	0x00000000
        /*0010*/ 	.short	0x0019
        /*0012*/ 	.short	0x0080
        /*0014*/ 	.byte	0x00, 0xf4, 0x21, 0x00


	//----- nvinfo : EIATTR_KPARAM_INFO
	.align		4
.L_10:
        /*0018*/ 	.byte	0x04, 0x17
        /*001a*/ 	.short	(.L_12 - .L_11)
.L_11:
        /*001c*/ 	.word	0x00000000
        /*0020*/ 	.short	0x0018
        /*0022*/ 	.short	0x0078
        /*0024*/ 	.byte	0x00, 0xf4, 0x21, 0x00


	//----- nvinfo : EIATTR_KPARAM_INFO
	.align		4
.L_12:
        /*0028*/ 	.byte	0x04, 0x17
        /*002a*/ 	.short	(.L_14 - .L_13)
.L_13:
        /*002c*/ 	.word	0x00000000
        /*0030*/ 	.short	0x0017
        /*0032*/ 	.short	0x0070
        /*0034*/ 	.byte	0x00, 0xf0, 0x11, 0x00


	//----- nvinfo : EIATTR_KPARAM_INFO
	.align		4
.L_14:
        /*0038*/ 	.byte	0x04, 0x17
        /*003a*/ 	.short	(.L_16 - .L_15)
.L_15:
        /*003c*/ 	.word	0x00000000
        /*0040*/ 	.short	0x0016
        /*0042*/ 	.short	0x006c
        /*0044*/ 	.byte	0x00, 0xf0, 0x11, 0x00


	//----- nvinfo : EIATTR_KPARAM_INFO
	.align		4
.L_16:
        /*0048*/ 	.byte	0x04, 0x17
        /*004a*/ 	.short	(.L_18 - .L_17)
.L_17:
        /*004c*/ 	.word	0x00000000
        /*0050*/ 	.short	0x0015
        /*0052*/ 	.short	0x0068
        /*0054*/ 	.byte	0x00, 0xf0, 0x11, 0x00


	//----- nvinfo : EIATTR_KPARAM_INFO
	.align		4
.L_18:
        /*0058*/ 	.byte	0x04, 0x17
        /*005a*/ 	.short	(.L_20 - .L_19)
.L_19:
        /*005c*/ 	.word	0x00000000
        /*0060*/ 	.short	0x0014
        /*0062*/ 	.short	0x0064
        /*0064*/ 	.byte	0x00, 0xf0, 0x11, 0x00


	//----- nvinfo : EIATTR_KPARAM_INFO
	.align		4
.L_20:
        /*0068*/ 	.byte	0x04, 0x17
        /*006a*/ 	.short	(.L_22 - .L_21)
.L_21:
        /*006c*/ 	.word	0x00000000
        /*0070*/ 	.short	0x0013
        /*0072*/ 	.short	0x0060
        /*0074*/ 	.byte	0x00, 0xf0, 0x11, 0x00


	//----- nvinfo : EIATTR_KPARAM_INFO
	.align		4
.L_22:
        /*0078*/ 	.byte	0x04, 0x17
        /*007a*/ 	.short	(.L_24 - .L_23)
.L_23:
        /*007c*/ 	.word	0x00000000
        /*0080*/ 	.short	0x0012
        /*0082*/ 	.short	0x005c
        /*0084*/ 	.byte	0x00, 0xf0, 0x11, 0x00


	//----- nvinfo : EIATTR_KPARAM_INFO
	.align		4
.L_24:
        /*0088*/ 	.byte	0x04, 0x17
        /*008a*/ 	.short	(.L_26 - .L_25)
.L_25:
        /*008c*/ 	.word	0x00000000
        /*0090*/ 	.short	0x0011
        /*0092*/ 	.short	0x0058
        /*0094*/ 	.byte	0x00, 0xf0, 0x11, 0x00


	//----- nvinfo : EIATTR_KPARAM_INFO
	.align		4
.L_26:
        /*0098*/ 	.byte	0x04, 0x17
        /*009a*/ 	.short	(.L_28 - .L_27)
.L_27:
        /*009c*/ 	.word	0x00000000
        /*00a0*/ 	.short	0x0010
        /*00a2*/ 	.short	0x0054
        /*00a4*/ 	.byte	0x00, 0xf0, 0x11, 0x00


	//----- nvinfo : EIATTR_KPARAM_INFO
	.align		4
.L_28:
        /*00a8*/ 	.byte	0x04, 0x17
        /*00aa*/ 	.short	(.L_30 - .L_29)
.L_29:
        /*00ac*/ 	.word	0x00000000
        /*00b0*/ 	.short	0x000f
        /*00b2*/ 	.short	0x0050
        /*00b4*/ 	.byte	0x00, 0xf0, 0x11, 0x00


	//----- nvinfo : EIATTR_KPARAM_INFO
	.align		4
.L_30:
        /*00b8*/ 	.byte	0x04, 0x17
        /*00ba*/ 	.short	(.L_32 - .L_31)
.L_31:
        /*00bc*/ 	.word	0x00000000
        /*00c0*/ 	.short	0x000e
        /*00c2*/ 	.short	0x004c
        /*00c4*/ 	.byte	0x00, 0xf0, 0x11, 0x00


	//----- nvinfo : EIATTR_KPARAM_INFO
	.align		4
.L_32:
        /*00c8*/ 	.byte	0x04, 0x17
        /*00ca*/ 	.short	(.L_34 - .L_33)
.L_33:
        /*00cc*/ 	.word	0x00000000
        /*00d0*/ 	.short	0x000d
        /*00d2*/ 	.short	0x0048
        /*00d4*/ 	.byte	0x00, 0xf0, 0x11, 0x00


	//----- nvinfo : EIATTR_KPARAM_INFO
	.align		4
.L_34:
        /*00d8*/ 	.byte	0x04, 0x17
        /*00da*/ 	.short	(.L_36 - .L_35)
.L_35:
        /*00dc*/ 	.word	0x00000000
        /*00e0*/ 	.short	0x000c
        /*00e2*/ 	.short	0x0044
        /*00e4*/ 	.byte	0x00, 0xf0, 0x11, 0x00


	//----- nvinfo : EIATTR_KPARAM_INFO
	.align		4
.L_36:
        /*00e8*/ 	.byte	0x04, 0x17
        /*00ea*/ 	.short	(.L_38 - .L_37)
.L_37:
        /*00ec*/ 	.word	0x00000000
        /*00f0*/ 	.short	0x000b
        /*00f2*/ 	.short	0x0040
        /*00f4*/ 	.byte	0x00, 0xf0, 0x11, 0x00


	//----- nvinfo : EIATTR_KPARAM_INFO
	.align		4
.L_38:
        /*00f8*/ 	.byte	0x04, 0x17
        /*00fa*/ 	.short	(.L_40 - .L_39)
.L_39:
        /*00fc*/ 	.word	0x00000000
        /*0100*/ 	.short	0x000a
        /*0102*/ 	.short	0x003c
        /*0104*/ 	.byte	0x00, 0xf0, 0x11, 0x00


	//----- nvinfo : EIATTR_KPARAM_INFO
	.align		4
.L_40:
        /*0108*/ 	.byte	0x04, 0x17
        /*010a*/ 	.short	(.L_42 - .L_41)
.L_41:
        /*010c*/ 	.word	0x00000000
        /*0110*/ 	.short	0x0009
        /*0112*/ 	.short	0x0038
        /*0114*/ 	.byte	0x00, 0xf0, 0x11, 0x00


	//----- nvinfo : EIATTR_KPARAM_INFO
	.align		4
.L_42:
        /*0118*/ 	.byte	0x04, 0x17
        /*011a*/ 	.short	(.L_44 - .L_43)
.L_43:
        /*011c*/ 	.word	0x00000000
        /*0120*/ 	.short	0x0008
        /*0122*/ 	.short	0x0034
        /*0124*/ 	.byte	0x00, 0xf0, 0x11, 0x00


	//----- nvinfo : EIATTR_KPARAM_INFO
	.align		4
.L_44:
        /*0128*/ 	.byte	0x04, 0x17
        /*012a*/ 	.short	(.L_46 - .L_45)
.L_45:
        /*012c*/ 	.word	0x00000000
        /*0130*/ 	.short	0x0007
        /*0132*/ 	.short	0x0030
        /*0134*/ 	.byte	0x00, 0xf0, 0x11, 0x00


	//----- nvinfo : EIATTR_KPARAM_INFO
	.align		4
.L_46:
        /*0138*/ 	.byte	0x04, 0x17
        /*013a*/ 	.short	(.L_48 - .L_47)
.L_47:
        /*013c*/ 	.word	0x00000000
        /*0140*/ 	.short	0x0006
        /*0142*/ 	.short	0x002c
        /*0144*/ 	.byte	0x00, 0xf0, 0x11, 0x00


	//----- nvinfo : EIATTR_KPARAM_INFO
	.align		4
.L_48:
        /*0148*/ 	.byte	0x04, 0x17
        /*014a*/ 	.short	(.L_50 - .L_49)
.L_49:
        /*014c*/ 	.word	0x00000000
        /*0150*/ 	.short	0x0005
        /*0152*/ 	.short	0x0028
        /*0154*/ 	.byte	0x00, 0xf0, 0x11, 0x00


	//----- nvinfo : EIATTR_KPARAM_INFO
	.align		4
.L_50:
        /*0158*/ 	.byte	0x04, 0x17
        /*015a*/ 	.short	(.L_52 - .L_51)
.L_51:
        /*015c*/ 	.word	0x00000000
        /*0160*/ 	.short	0x0004
        /*0162*/ 	.short	0x0020
        /*0164*/ 	.byte	0x00, 0xf4, 0x21, 0x00


	//----- nvinfo : EIATTR_KPARAM_INFO
	.align		4
.L_52:
        /*0168*/ 	.byte	0x04, 0x17
        /*016a*/ 	.short	(.L_54 - .L_53)
.L_53:
        /*016c*/ 	.word	0x00000000
        /*0170*/ 	.short	0x0003
        /*0172*/ 	.short	0x0018
        /*0174*/ 	.byte	0x00, 0xf4, 0x21, 0x00


	//----- nvinfo : EIATTR_KPARAM_INFO
	.align		4
.L_54:
        /*0178*/ 	.byte	0x04, 0x17
        /*017a*/ 	.short	(.L_56 - .L_55)
.L_55:
        /*017c*/ 	.word	0x00000000
        /*0180*/ 	.short	0x0002
        /*0182*/ 	.short	0x0010
        /*0184*/ 	.byte	0x00, 0xf4, 0x21, 0x00


	//----- nvinfo : EIATTR_KPARAM_INFO
	.align		4
.L_56:
        /*0188*/ 	.byte	0x04, 0x17
        /*018a*/ 	.short	(.L_58 - .L_57)
.L_57:
        /*018c*/ 	.word	0x00000000
        /*0190*/ 	.short	0x0001
        /*0192*/ 	.short	0x0008
        /*0194*/ 	.byte	0x00, 0xf4, 0x21, 0x00


	//----- nvinfo : EIATTR_KPARAM_INFO
	.align		4
.L_58:
        /*0198*/ 	.byte	0x04, 0x17
        /*019a*/ 	.short	(.L_60 - .L_59)
.L_59:
        /*019c*/ 	.word	0x00000000
        /*01a0*/ 	.short	0x0000
        /*01a2*/ 	.short	0x0000
        /*01a4*/ 	.byte	0x00, 0xf4, 0x21, 0x00


	//----- nvinfo : EIATTR_SPARSE_MMA_MASK
	.align		4
.L_60:
        /*01a8*/ 	.byte	0x03, 0x50
        /*01aa*/ 	.short	0x0000


	//----- nvinfo : EIATTR_MAXREG_COUNT
	.align		4
        /*01ac*/ 	.byte	0x03, 0x1b
        /*01ae*/ 	.short	0x00ff


	//----- nvinfo : EIATTR_NUM_BARRIERS
	.align		4
        /*01b0*/ 	.byte	0x02, 0x4c
        /*01b2*/ 	.byte	0x01
	.zero		1


	//----- nvinfo : EIATTR_ANNOTATIONS
	.align		4
        /*01b4*/ 	.byte	0x04, 0x55
        /*01b6*/ 	.short	(.L_62 - .L_61)


	//   ....[0]....
.L_61:
        /*01b8*/ 	.word	0x00000001
        /*01bc*/ 	.byte	0xf0, 0x1d, 0x00, 0x00, 0x01, 0x00, 0x00, 0x00, 0x90, 0x1e, 0x00, 0x00, 0x01, 0x00, 0x00, 0x00
        /* <DEDUP_REMOVED lines=252> */
        /*118c*/ 	.byte	0xb0, 0x9f, 0x00, 0x00, 0x01, 0x00, 0x00, 0x00, 0xe0, 0x9f, 0x00, 0x00


	//----- nvinfo : EIATTR_COOP_GROUP_MASK_REGIDS
	.align		4
.L_62:
        /*1198*/ 	.byte	0x04, 0x29
        /*119a*/ 	.short	(.L_64 - .L_63)


	//   ....[0]....
.L_63:
        /*119c*/ 	.word	0xffffffff


	//   ....[1]....
        /*11a0*/ 	.word	0xffffffff


	//   ....[2]....
        /*11a4*/ 	.word	0xffffffff


	//   ....[3]....
        /*11a8*/ 	.word	0xffffffff


	//   ....[4]....
        /*11ac*/ 	.word	0xffffffff


	//   ....[5]....
        /*11b0*/ 	.word	0xffffffff


	//   ....[6]....
        /*11b4*/ 	.word	0xffffffff


	//   ....[7]....
        /*11b8*/ 	.word	0xffffffff


	//   ....[8]....
        /*11bc*/ 	.word	0xffffffff


	//   ....[9]....
        /*11c0*/ 	.word	0xffffffff


	//   ....[10]....
        /*11c4*/ 	.word	0xffffffff


	//   ....[11]....
        /*11c8*/ 	.word	0xffffffff


	//   ....[12]....
        /*11cc*/ 	.word	0xffffffff


	//   ....[13]....
        /*11d0*/ 	.word	0xffffffff


	//   ....[14]....
        /*11d4*/ 	.word	0xffffffff


	//   ....[15]....
        /*11d8*/ 	.word	0xffffffff


	//   ....[16]....
        /*11dc*/ 	.word	0xffffffff


	//   ....[17]....
        /*11e0*/ 	.word	0xffffffff


	//   ....[18]....
        /*11e4*/ 	.word	0xffffffff


	//   ....[19]....
        /*11e8*/ 	.word	0xffffffff


	//----- nvinfo : EIATTR_COOP_GROUP_INSTR_OFFSETS
	.align		4
.L_64:
        /*11ec*/ 	.byte	0x04, 0x28
        /*11ee*/ 	.short	(.L_66 - .L_65)


	//   ....[0]....
.L_65:
        /*11f0*/ 	.word	0x000081e0


	//   ....[1]....
        /*11f4*/ 	.word	0x000081f0


	//   ....[2]....
        /*11f8*/ 	.word	0x00008200


	//   ....[3]....
        /*11fc*/ 	.word	0x00008210


	//   ....[4]....
        /*1200*/ 	.word	0x00008260


	//   ....[5]....
        /*1204*/ 	.word	0x00008270


	//   ....[6]....
        /*1208*/ 	.word	0x00008280


	//   ....[7]....
        /*120c*/ 	.word	0x00008290


	//   ....[8]....
        /*1210*/ 	.word	0x00008370


	//   ....[9]....
        /*1214*/ 	.word	0x00008390


	//   ....[10]....
        /*1218*/ 	.word	0x00008840


	//   ....[11]....
        /*121c*/ 	.word	0x00008860


	//   ....[12]....
        /*1220*/ 	.word	0x00008870


	//   ....[13]....
        /*1224*/ 	.word	0x00008880


	//   ....[14]....
        /*1228*/ 	.word	0x000088d0


	//   ....[15]....
        /*122c*/ 	.word	0x000088e0


	//   ....[16]....
        /*1230*/ 	.word	0x000088f0


	//   ....[17]....
        /*1234*/ 	.word	0x00008900


	//   ....[18]....
        /*1238*/ 	.word	0x000089b0


	//   ....[19]....
        /*123c*/ 	.word	0x000089d0


	//----- nvinfo : EIATTR_VRC_CTA_INIT_COUNT
	.align		4
.L_66:
        /*1240*/ 	.byte	0x02, 0x4a
	.zero		1
	.zero		1


	//----- nvinfo : EIATTR_EXIT_INSTR_OFFSETS
	.align		4
        /*1244*/ 	.byte	0x04, 0x1c
        /*1246*/ 	.short	(.L_68 - .L_67)


	//   ....[0]....
.L_67:
        /*1248*/ 	.word	0x0000e560


	//   ....[1]....
        /*124c*/ 	.word	0x0000e590


	//----- nvinfo : EIATTR_REQNTID
	.align		4
.L_68:
        /*1250*/ 	.byte	0x04, 0x10
        /*1252*/ 	.short	(.L_70 - .L_69)
.L_69:
        /*1254*/ 	.word	0x00000080
        /*1258*/ 	.word	0x00000001
        /*125c*/ 	.word	0x00000001


	//----- nvinfo : EIATTR_CBANK_PARAM_SIZE
	.align		4
.L_70:
        /*1260*/ 	.byte	0x03, 0x19
        /*1262*/ 	.short	0x0088


	//----- nvinfo : EIATTR_PARAM_CBANK
	.align		4
        /*1264*/ 	.byte	0x04, 0x0a
        /*1266*/ 	.short	(.L_72 - .L_71)
	.align		4
.L_71:
        /*1268*/ 	.word	index@(.nv.constant0.attn_fwd)
        /*126c*/ 	.short	0x0380
        /*126e*/ 	.short	0x0088


	//----- nvinfo : EIATTR_SW_WAR
	.align		4
.L_72:
        /*1270*/ 	.byte	0x04, 0x36
        /*1272*/ 	.short	(.L_74 - .L_73)
.L_73:
        /*1274*/ 	.word	0x00000008
.L_74:


//--------------------- .nv.compat                --------------------------
	.section	.nv.compat,"",@"SHT_CUDA_COMPAT_INFO"
	.align	4
        /*0000*/ 	.byte	0x02, 0x02, 0x01, 0x00, 0x02, 0x05, 0x05, 0x00, 0x02, 0x03, 0x00, 0x00, 0x02, 0x06, 0x01, 0x00


//--------------------- .nv.callgraph             --------------------------
	.section	.nv.callgraph,"",@"SHT_CUDA_CALLGRAPH"
	.align	4
	.sectionentsize	8
	.align		4
        /*0000*/ 	.word	0x00000000
	.align		4
        /*0004*/ 	.word	0xffffffff
	.align		4
        /*0008*/ 	.word	0x00000000
	.align		4
        /*000c*/ 	.word	0xfffffffe
	.align		4
        /*0010*/ 	.word	0x00000000
	.align		4
        /*0014*/ 	.word	0xfffffffd
	.align		4
        /*0018*/ 	.word	0x00000000
	.align		4
        /*001c*/ 	.word	0xfffffffc


//--------------------- .nv.constant4             --------------------------
	.section	.nv.constant4,"a",@progbits
	.align	8
	.align		8
.nv.constant4:
        /*0000*/ 	.dword	_$_str


//--------------------- .text.attn_fwd            --------------------------
	.section	.text.attn_fwd,"ax",@progbits
	.align	128
        .global         attn_fwd
        .type           attn_fwd,@function
        .size           attn_fwd,(.L_x_3 - attn_fwd)
        .other          attn_fwd,@"STO_CUDA_ENTRY STV_DEFAULT"
attn_fwd:
.text.attn_fwd:
[----:B------:R-:W0:Y:S01]  /*0000*/  LDC R1, c[0x0][0x37c] ;  /* 0x0000df00ff017b82 */ /* 0x000e220000000800 */
[----:B------:R-:W1:Y:S07]  /*0010*/  S2R R144, SR_CTAID.X ;  /* 0x0000000000907919 */ /* 0x000e6e0000002500 */
[----:B------:R-:W2:Y:S01]  /*0020*/  S2UR UR7, SR_CTAID.Y ;  /* 0x00000000000779c3 */ /* 0x000ea20000002600 */
[----:B------:R-:W2:Y:S01]  /*0030*/  LDCU.64 UR4, c[0x0][0x3b0] ;  /* 0x00007600ff0477ac */ /* 0x000ea20008000a00 */
[----:B0-----:R-:W-:Y:S01]  /*0040*/  IADD3 R1, PT, PT, R1, -0x7f0, RZ ;  /* 0xfffff81001017810 */ /* 0x001fe20007ffe0ff */
[----:B------:R-:W0:Y:S01]  /*0050*/  S2R R142, SR_TID.X ;  /* 0x00000000008e7919 */ /* 0x000e220000002100 */
[----:B------:R-:W3:Y:S04]  /*0060*/  LDCU.64 UR10, c[0x0][0x358] ;  /* 0x00006b00ff0a77ac */ /* 0x000ee80008000a00 */
[----:B------:R-:W4:Y:S08]  /*0070*/  LDC R4, c[0x0][0x3b8] ;  /* 0x0000ee00ff047b82 */ /* 0x000f300000000800 */
[----:B------:R-:W5:Y:S01]  /*0080*/  LDC.64 R8, c[0x0][0x380] ;  /* 0x0000e000ff087b82 */ /* 0x000f620000000a00 */
[----:B--2---:R-:W-:-:S04]  /*0090*/  UIMAD UR4, UR7, UR4, URZ ;  /* 0x00000004070472a4 */ /* 0x004fc8000f8e02ff */
[----:B------:R-:W-:Y:S01]  /*00a0*/  USHF.L.U32 UR6, UR4, 0x1, URZ ;  /* 0x0000000104067899 */ /* 0x000fe200080006ff */
[----:B-1----:R-:W-:Y:S01]  /*00b0*/  IMAD.SHL.U32 R144, R144, 0x20, RZ ;  /* 0x0000002090907824 */ /* 0x002fe200078e00ff */
[----:B0-----:R-:W-:-:S04]  /*00c0*/  SHF.R.U32.HI R3, RZ, 0x5, R142 ;  /* 0x00000005ff037819 */ /* 0x001fc8000001168e */
[----:B------:R-:W-:Y:S02]  /*00d0*/  LOP3.LUT R0, R144, 0x1f, R142, 0xf8, !PT ;  /* 0x0000001f90007812 */ /* 0x000fe400078ef88e */
[----:B------:R-:W-:-:S03]  /*00e0*/  SGXT.U32 R3, R3, 0x2 ;  /* 0x000000020303781a */ /* 0x000fc60000000000 */
[----:B------:R-:W-:Y:S01]  /*00f0*/  IMAD R0, R0, UR5, RZ ;  /* 0x0000000500007c24 */ /* 0x000fe2000f8e02ff */
[----:B------:R-:W-:Y:S01]  /*0100*/  UIMAD.WIDE UR4, UR4, 0x2, URZ ;  /* 0x00000002040478a5 */ /* 0x000fe2000f8e02ff */
[----:B----4-:R-:W-:-:S03]  /*0110*/  IMAD R5, R3, R4, RZ ;  /* 0x0000000403057224 */ /* 0x010fc600078e02ff */
[----:B------:R-:W-:Y:S01]  /*0120*/  SHF.L.U32 R3, R0, 0x1, RZ ;  /* 0x0000000100037819 */ /* 0x000fe200000006ff */
[----:B------:R-:W-:Y:S02]  /*0130*/  IMAD R7, R4, 0x4, R5 ;  /* 0x0000000404077824 */ /* 0x000fe400078e0205 */
[----:B------:R-:W-:Y:S01]  /*0140*/  IMAD.HI R0, R0, 0x2, RZ ;  /* 0x0000000200007827 */ /* 0x000fe200078e02ff */
[----:B-----5:R-:W-:Y:S02]  /*0150*/  IADD3 R2, P0, P1, R3, UR6, R8 ;  /* 0x0000000603027c10 */ /* 0x020fe4000f91e008 */
[----:B------:R-:W-:Y:S02]  /*0160*/  LEA R3, R4, R7, 0x2 ;  /* 0x0000000704037211 */ /* 0x000fe400078e10ff */
[----:B------:R-:W-:Y:S02]  /*0170*/  IADD3.X R0, PT, PT, R0, UR5, R9, P0, P1 ;  /* 0x0000000500007c10 */ /* 0x000fe400087e2409 */
[-C--:B------:R-:W-:Y:S01]  /*0180*/  LEA R8, P0, R5, R2.reuse, 0x1 ;  /* 0x0000000205087211 */ /* 0x080fe200078008ff */
[----:B------:R-:W-:Y:S01]  /*0190*/  IMAD R13, R4, 0x4, R3 ;  /* 0x00000004040d7824 */ /* 0x000fe200078e0203 */
[----:B------:R-:W-:-:S02]  /*01a0*/  LEA R10, P1, R3, R2, 0x1 ;  /* 0x00000002030a7211 */ /* 0x000fc400078208ff */
[----:B------:R-:W-:Y:S02]  /*01b0*/  LEA.HI.X.SX32 R9, R5, R0, 0x1, P0 ;  /* 0x0000000005097211 */ /* 0x000fe400000f0eff */
[C---:B------:R-:W-:Y:S02]  /*01c0*/  LEA R6, P0, R7.reuse, R2, 0x1 ;  /* 0x0000000207067211 */ /* 0x040fe400078008ff */
[C---:B------:R-:W-:Y:S02]  /*01d0*/  LEA R15, R4.reuse, R13, 0x2 ;  /* 0x0000000d040f7211 */ /* 0x040fe400078e10ff */
[----:B------:R-:W-:Y:S02]  /*01e0*/  LEA.HI.X.SX32 R7, R7, R0, 0x1, P0 ;  /* 0x0000000007077211 */ /* 0x000fe400000f0eff */
[----:B------:R-:W-:Y:S01]  /*01f0*/  LEA R12, P0, R13, R2, 0x1 ;  /* 0x000000020d0c7211 */ /* 0x000fe200078008ff */
[----:B------:R-:W-:Y:S01]  /*0200*/  IMAD R17, R4, 0x4, R15 ;  /* 0x0000000404117824 */ /* 0x000fe200078e020f */
[-C--:B------:R-:W-:Y:S01]  /*0210*/  LEA.HI.X.SX32 R11, R3, R0.reuse, 0x1, P1 ;  /* 0x00000000030b7211 */ /* 0x080fe200008f0eff */
[----:B---3--:R-:W2:Y:S01]  /*0220*/  LDG.E.U16 R6, desc[UR10][R6.64] ;  /* 0x0000000a06067981 */ /* 0x008ea2000c1e1500 */
[----:B------:R-:W-:-:S02]  /*0230*/  LEA.HI.X.SX32 R13, R13, R0, 0x1, P0 ;  /* 0x000000000d0d7211 */ /* 0x000fc400000f0eff */
[C---:B------:R-:W-:Y:S01]  /*0240*/  LEA R14, P0, R15.reuse, R2, 0x1 ;  /* 0x000000020f0e7211 */ /* 0x040fe200078008ff */
[----:B------:R0:W3:Y:S01]  /*0250*/  LDG.E.U16 R3, desc[UR10][R8.64] ;  /* 0x0000000a08037981 */ /* 0x0000e2000c1e1500 */
[C---:B------:R-:W-:Y:S02]  /*0260*/  LEA R19, R4.reuse, R17, 0x2 ;  /* 0x0000001104137211 */ /* 0x040fe400078e10ff */
[----:B------:R-:W-:Y:S01]  /*0270*/  LEA.HI.X.SX32 R15, R15, R0, 0x1, P0 ;  /* 0x000000000f0f7211 */ /* 0x000fe200000f0eff */
[----:B------:R1:W4:Y:S01]  /*0280*/  LDG.E.U16 R5, desc[UR10][R10.64] ;  /* 0x0000000a0a057981 */ /* 0x000322000c1e1500 */
[----:B------:R-:W-:Y:S01]  /*0290*/  LEA R16, P0, R17, R2, 0x1 ;  /* 0x0000000211107211 */ /* 0x000fe200078008ff */
[----:B0-----:R-:W-:-:S03]  /*02a0*/  IMAD R9, R4, 0x4, R19 ;  /* 0x0000000404097824 */ /* 0x001fc600078e0213 */
[----:B------:R-:W-:Y:S01]  /*02b0*/  LEA.HI.X.SX32 R17, R17, R0, 0x1, P0 ;  /* 0x0000000011117211 */ /* 0x000fe200000f0eff */
[----:B------:R0:W5:Y:S01]  /*02c0*/  LDG.E.U16 R8, desc[UR10][R12.64] ;  /* 0x0000000a0c087981 */ /* 0x000162000c1e1500 */
[----:B-1----:R-:W-:-:S03]  /*02d0*/  LEA R10, P0, R9, R2, 0x1 ;  /* 0x00000002090a7211 */ /* 0x002fc600078008ff */
[----:B------:R1:W2:Y:S01]  /*02e0*/  LDG.E.U16 R43, desc[UR10][R14.64] ;  /* 0x0000000a0e2b7981 */ /* 0x0002a2000c1e1500 */
[C---:B------:R-:W-:Y:S02]  /*02f0*/  LEA R7, R4.reuse, R9, 0x2 ;  /* 0x0000000904077211 */ /* 0x040fe400078e10ff */
[----:B------:R-:W-:Y:S01]  /*0300*/  LEA.HI.X.SX32 R11, R9, R0, 0x1, P0 ;  /* 0x00000000090b7211 */ /* 0x000fe200000f0eff */
[----:B------:R1:W2:Y:S01]  /*0310*/  LDG.E.U16 R28, desc[UR10][R16.64] ;  /* 0x0000000a101c7981 */ /* 0x0002a2000c1e1500 */
[-C--:B0-----:R-:W-:Y:S01]  /*0320*/  LEA R12, P0, R7, R2.reuse, 0x1 ;  /* 0x00000002070c7211 */ /* 0x081fe200078008ff */
[C---:B------:R-:W-:Y:S01]  /*0330*/  IMAD R9, R4.reuse, 0x4, R7 ;  /* 0x0000000404097824 */ /* 0x040fe200078e0207 */
[----:B------:R-:W-:Y:S01]  /*0340*/  LEA R18, P1, R19, R2, 0x1 ;  /* 0x0000000213127211 */ /* 0x000fe200078208ff */
[----:B------:R0:W2:Y:S01]  /*0350*/  LDG.E.U16 R30, desc[UR10][R10.64] ;  /* 0x0000000a0a1e7981 */ /* 0x0000a2000c1e1500 */
[----:B------:R-:W-:Y:S02]  /*0360*/  LEA.HI.X.SX32 R13, R7, R0, 0x1, P0 ;  /* 0x00000000070d7211 */ /* 0x000fe400000f0eff */
[----:B------:R-:W-:-:S02]  /*0370*/  LEA R7, R4, R9, 0x2 ;  /* 0x0000000904077211 */ /* 0x000fc400078e10ff */
[----:B------:R-:W-:Y:S01]  /*0380*/  LEA.HI.X.SX32 R19, R19, R0, 0x1, P1 ;  /* 0x0000000013137211 */ /* 0x000fe200008f0eff */
[----:B------:R0:W2:Y:S01]  /*0390*/  LDG.E.U16 R47, desc[UR10][R12.64] ;  /* 0x0000000a0c2f7981 */ /* 0x0000a2000c1e1500 */
[-C--:B-1----:R-:W-:Y:S01]  /*03a0*/  LEA R14, P0, R9, R2.reuse, 0x1 ;  /* 0x00000002090e7211 */ /* 0x082fe200078008ff */
[C---:B------:R-:W-:Y:S01]  /*03b0*/  IMAD R23, R4.reuse, 0x4, R7 ;  /* 0x0000000404177824 */ /* 0x040fe200078e0207 */
[----:B------:R-:W-:Y:S01]  /*03c0*/  LEA R20, P1, R7, R2, 0x1 ;  /* 0x0000000207147211 */ /* 0x000fe200078208ff */
[----:B------:R1:W2:Y:S01]  /*03d0*/  LDG.E.U16 R45, desc[UR10][R18.64] ;  /* 0x0000000a122d7981 */ /* 0x0002a2000c1e1500 */
[-C--:B------:R-:W-:Y:S02]  /*03e0*/  LEA.HI.X.SX32 R15, R9, R0.reuse, 0x1, P0 ;  /* 0x00000000090f7211 */ /* 0x080fe400000f0eff */
[----:B------:R-:W-:Y:S02]  /*03f0*/  LEA.HI.X.SX32 R21, R7, R0, 0x1, P1 ;  /* 0x0000000007157211 */ /* 0x000fe400008f0eff */
[----:B------:R-:W-:Y:S01]  /*0400*/  LEA R16, P0, R23, R2, 0x1 ;  /* 0x0000000217107211 */ /* 0x000fe200078008ff */
[----:B------:R1:W2:Y:S01]  /*0410*/  LDG.E.U16 R32, desc[UR10][R14.64] ;  /* 0x0000000a0e207981 */ /* 0x0002a2000c1e1500 */
[----:B------:R-:W-:-:S02]  /*0420*/  LEA R7, R4, R23, 0x2 ;  /* 0x0000001704077211 */ /* 0x000fc400078e10ff */
[----:B------:R-:W-:Y:S01]  /*0430*/  LEA.HI.X.SX32 R17, R23, R0, 0x1, P0 ;  /* 0x0000000017117211 */ /* 0x000fe200000f0eff */
[----:B------:R-:W2:Y:S01]  /*0440*/  LDG.E.U16 R49, desc[UR10][R20.64] ;  /* 0x0000000a14317981 */ /* 0x000ea2000c1e1500 */
[C---:B0-----:R-:W-:Y:S01]  /*0450*/  LEA R10, P0, R7.reuse, R2, 0x1 ;  /* 0x00000002070a7211 */ /* 0x041fe200078008ff */
[C---:B------:R-:W-:Y:S02]  /*0460*/  IMAD R9, R4.reuse, 0x4, R7 ;  /* 0x0000000404097824 */ /* 0x040fe400078e0207 */
[----:B------:R0:W2:Y:S01]  /*0470*/  LDG.E.U16 R34, desc[UR10][R16.64] ;  /* 0x0000000a10227981 */ /* 0x0000a2000c1e1500 */
[----:B------:R-:W-:Y:S02]  /*0480*/  LEA.HI.X.SX32 R11, R7, R0, 0x1, P0 ;  /* 0x00000000070b7211 */ /* 0x000fe400000f0eff */
[C---:B------:R-:W-:Y:S02]  /*0490*/  LEA R7, R4.reuse, R9, 0x2 ;  /* 0x0000000904077211 */ /* 0x040fe400078e10ff */
[-C--:B------:R-:W-:Y:S01]  /*04a0*/  LEA R12, P0, R9, R2.reuse, 0x1 ;  /* 0x00000002090c7211 */ /* 0x080fe200078008ff */
[----:B------:R0:W2:Y:S01]  /*04b0*/  LDG.E.U16 R51, desc[UR10][R10.64] ;  /* 0x0000000a0a337981 */ /* 0x0000a2000c1e1500 */
[----:B-1----:R-:W-:Y:S01]  /*04c0*/  LEA R18, P1, R7, R2, 0x1 ;  /* 0x0000000207127211 */ /* 0x002fe200078208ff */
[----:B------:R-:W-:Y:S01]  /*04d0*/  IMAD R23, R4, 0x4, R7 ;  /* 0x0000000404177824 */ /* 0x000fe200078e0207 */
[----:B------:R-:W-:-:S02]  /*04e0*/  LEA.HI.X.SX32 R13, R9, R0, 0x1, P0 ;  /* 0x00000000090d7211 */ /* 0x000fc400000f0eff */
[----:B------:R-:W-:Y:S02]  /*04f0*/  LEA.HI.X.SX32 R19, R7, R0, 0x1, P1 ;  /* 0x0000000007137211 */ /* 0x000fe400008f0eff */
[C---:B------:R-:W-:Y:S01]  /*0500*/  LEA R14, P0, R23.reuse, R2, 0x1 ;  /* 0x00000002170e7211 */ /* 0x040fe200078008ff */
[----:B------:R1:W2:Y:S01]  /*0510*/  LDG.E.U16 R36, desc[UR10][R12.64] ;  /* 0x0000000a0c247981 */ /* 0x0002a2000c1e1500 */
[C---:B------:R-:W-:Y:S02]  /*0520*/  LEA R7, R4.reuse, R23, 0x2 ;  /* 0x0000001704077211 */ /* 0x040fe400078e10ff */
[----:B------:R-:W-:Y:S01]  /*0530*/  LEA.HI.X.SX32 R15, R23, R0, 0x1, P0 ;  /* 0x00000000170f7211 */ /* 0x000fe200000f0eff */
[----:B------:R-:W2:Y:S01]  /*0540*/  LDG.E.U16 R53, desc[UR10][R18.64] ;  /* 0x0000000a12357981 */ /* 0x000ea2000c1e1500 */
[C---:B0-----:R-:W-:Y:S01]  /*0550*/  LEA R16, P0, R7.reuse, R2, 0x1 ;  /* 0x0000000207107211 */ /* 0x041fe200078008ff */
[----:B------:R-:W-:Y:S02]  /*0560*/  IMAD R9, R4, 0x4, R7 ;  /* 0x0000000404097824 */ /* 0x000fe400078e0207 */
[----:B------:R0:W2:Y:S01]  /*0570*/  LDG.E.U16 R38, desc[UR10][R14.64] ;  /* 0x0000000a0e267981 */ /* 0x0000a2000c1e1500 */
[----:B------:R-:W-:-:S02]  /*0580*/  LEA.HI.X.SX32 R17, R7, R0, 0x1, P0 ;  /* 0x0000000007117211 */ /* 0x000fc400000f0eff */
[C---:B------:R-:W-:Y:S02]  /*0590*/  LEA R7, R4.reuse, R9, 0x2 ;  /* 0x0000000904077211 */ /* 0x040fe400078e10ff */
[-C--:B------:R-:W-:Y:S01]  /*05a0*/  LEA R10, P0, R9, R2.reuse, 0x1 ;  /* 0x00000002090a7211 */ /* 0x080fe200078008ff */
[----:B------:R0:W2:Y:S01]  /*05b0*/  LDG.E.U16 R55, desc[UR10][R16.64] ;  /* 0x0000000a10377981 */ /* 0x0000a2000c1e1500 */
[----:B------:R-:W-:Y:S01]  /*05c0*/  LEA R20, P1, R7, R2, 0x1 ;  /* 0x0000000207147211 */ /* 0x000fe200078208ff */
[C---:B------:R-:W-:Y:S01]  /*05d0*/  IMAD R23, R4.reuse, 0x4, R7 ;  /* 0x0000000404177824 */ /* 0x040fe200078e0207 */
[-C--:B------:R-:W-:Y:S02]  /*05e0*/  LEA.HI.X.SX32 R11, R9, R0.reuse, 0x1, P0 ;  /* 0x00000000090b7211 */ /* 0x080fe400000f0eff */
[----:B------:R-:W-:Y:S02]  /*05f0*/  LEA.HI.X.SX32 R21, R7, R0, 0x1, P1 ;  /* 0x0000000007157211 */ /* 0x000fe400008f0eff */
[----:B-1----:R-:W-:Y:S01]  /*0600*/  LEA R12, P0, R23, R2, 0x1 ;  /* 0x00000002170c7211 */ /* 0x002fe200078008ff */
        /* <DEDUP_REMOVED lines=11> */
[----:B------:R-:W-:Y:S01]  /*06c0*/  LEA R18, P1, R7, R2, 0x1 ;  /* 0x0000000207127211 */ /* 0x000fe200078208ff */
[----:B------:R-:W-:Y:S01]  /*06d0*/  IMAD R23, R4, 0x4, R7 ;  /* 0x0000000404177824 */ /* 0x000fe200078e0207 */
[----:B------:R-:W-:-:S02]  /*06e0*/  LEA.HI.X.SX32 R17, R9, R0, 0x1, P0 ;  /* 0x0000000009117211 */ /* 0x000fc400000f0eff */
[----:B------:R-:W-:Y:S02]  /*06f0*/  LEA.HI.X.SX32 R19, R7, R0, 0x1, P1 ;  /* 0x0000000007137211 */ /* 0x000fe400008f0eff */
[C---:B-1----:R-:W-:Y:S01]  /*0700*/  LEA R10, P0, R23.reuse, R2, 0x1 ;  /* 0x00000002170a7211 */ /* 0x042fe200078008ff */
        /* <DEDUP_REMOVED lines=10> */
[----:B------:R0:W5:Y:S01]  /*07b0*/  LDG.E.U16 R63, desc[UR10][R12.64] ;  /* 0x0000000a0c3f7981 */ /* 0x000162000c1e1500 */
[----:B------:R-:W-:Y:S01]  /*07c0*/  LEA R20, P1, R7, R2, 0x1 ;  /* 0x0000000207147211 */ /* 0x000fe200078208ff */
[C---:B------:R-:W-:Y:S01]  /*07d0*/  IMAD R23, R4.reuse, 0x4, R7 ;  /* 0x0000000404177824 */ /* 0x040fe200078e0207 */
[-C--:B------:R-:W-:Y:S02]  /*07e0*/  LEA.HI.X.SX32 R15, R9, R0.reuse, 0x1, P0 ;  /* 0x00000000090f7211 */ /* 0x080fe400000f0eff */
[----:B------:R-:W-:Y:S02]  /*07f0*/  LEA.HI.X.SX32 R21, R7, R0, 0x1, P1 ;  /* 0x0000000007157211 */ /* 0x000fe400008f0eff */
[----:B-1----:R-:W-:Y:S01]  /*0800*/  LEA R16, P0, R23, R2, 0x1 ;  /* 0x0000000217107211 */ /* 0x002fe200078008ff */
[----:B------:R1:W5:Y:S01]  /*0810*/  LDG.E.U16 R48, desc[UR10][R14.64] ;  /* 0x0000000a0e307981 */ /* 0x000362000c1e1500 */
[----:B------:R-:W-:-:S02]  /*0820*/  LEA R7, R4, R23, 0x2 ;  /* 0x0000001704077211 */ /* 0x000fc400078e10ff */
[----:B------:R-:W-:Y:S01]  /*0830*/  LEA.HI.X.SX32 R17, R23, R0, 0x1, P0 ;  /* 0x0000000017117211 */ /* 0x000fe200000f0eff */
[----:B------:R-:W5:Y:S01]  /*0840*/  LDG.E.U16 R65, desc[UR10][R20.64] ;  /* 0x0000000a14417981 */ /* 0x000f62000c1e1500 */
[C---:B0-----:R-:W-:Y:S01]  /*0850*/  LEA R10, P0, R7.reuse, R2, 0x1 ;  /* 0x00000002070a7211 */ /* 0x041fe200078008ff */
[C---:B------:R-:W-:Y:S02]  /*0860*/  IMAD R9, R4.reuse, 0x4, R7 ;  /* 0x0000000404097824 */ /* 0x040fe400078e0207 */
[----:B------:R0:W5:Y:S01]  /*0870*/  LDG.E.U16 R50, desc[UR10][R16.64] ;  /* 0x0000000a10327981 */ /* 0x000162000c1e1500 */
[----:B------:R-:W-:Y:S02]  /*0880*/  LEA.HI.X.SX32 R11, R7, R0, 0x1, P0 ;  /* 0x00000000070b7211 */ /* 0x000fe400000f0eff */
[C---:B------:R-:W-:Y:S02]  /*0890*/  LEA R7, R4.reuse, R9, 0x2 ;  /* 0x0000000904077211 */ /* 0x040fe400078e10ff */
[C---:B------:R-:W-:Y:S01]  /*08a0*/  LEA R12, P0, R9.reuse, R2, 0x1 ;  /* 0x00000002090c7211 */ /* 0x040fe200078008ff */
[----:B------:R0:W5:Y:S02]  /*08b0*/  LDG.E.U16 R67, desc[UR10][R10.64] ;  /* 0x0000000a0a437981 */ /* 0x000164000c1e1500 */
[----:B------:R-:W-:Y:S01]  /*08c0*/  IMAD R23, R4, 0x4, R7 ;  /* 0x0000000404177824 */ /* 0x000fe200078e0207 */
[----:B------:R-:W-:-:S02]  /*08d0*/  LEA.HI.X.SX32 R13, R9, R0, 0x1, P0 ;  /* 0x00000000090d7211 */ /* 0x000fc400000f0eff */
[C---:B------:R-:W-:Y:S02]  /*08e0*/  LEA R18, P1, R7.reuse, R2, 0x1 ;  /* 0x0000000207127211 */ /* 0x040fe400078208ff */
[C---:B------:R-:W-:Y:S01]  /*08f0*/  LEA R9, R4.reuse, R23, 0x2 ;  /* 0x0000001704097211 */ /* 0x040fe200078e10ff */
[----:B------:R0:W5:Y:S01]  /*0900*/  LDG.E.U16 R52, desc[UR10][R12.64] ;  /* 0x0000000a0c347981 */ /* 0x000162000c1e1500 */
[----:B------:R-:W-:Y:S02]  /*0910*/  LEA.HI.X.SX32 R19, R7, R0, 0x1, P1 ;  /* 0x0000000007137211 */ /* 0x000fe400008f0eff */
[C---:B-1----:R-:W-:Y:S01]  /*0920*/  LEA R14, P0, R23.reuse, R2, 0x1 ;  /* 0x00000002170e7211 */ /* 0x042fe200078008ff */
[----:B------:R-:W-:Y:S02]  /*0930*/  IMAD R7, R4, 0x4, R9 ;  /* 0x0000000404077824 */ /* 0x000fe400078e0209 */
[----:B------:R1:W5:Y:S01]  /*0940*/  LDG.E.U16 R69, desc[UR10][R18.64] ;  /* 0x0000000a12457981 */ /* 0x000362000c1e1500 */
[----:B------:R-:W-:-:S02]  /*0950*/  LEA.HI.X.SX32 R15, R23, R0, 0x1, P0 ;  /* 0x00000000170f7211 */ /* 0x000fc400000f0eff */
[C---:B0-----:R-:W-:Y:S02]  /*0960*/  LEA R16, P0, R9.reuse, R2, 0x1 ;  /* 0x0000000209107211 */ /* 0x041fe400078008ff */
[----:B------:R-:W-:Y:S01]  /*0970*/  LEA R21, R4, R7, 0x2 ;  /* 0x0000000704157211 */ /* 0x000fe200078e10ff */
[----:B------:R0:W5:Y:S01]  /*0980*/  LDG.E.U16 R54, desc[UR10][R14.64] ;  /* 0x0000000a0e367981 */ /* 0x000162000c1e1500 */
[----:B------:R-:W-:-:S03]  /*0990*/  LEA.HI.X.SX32 R17, R9, R0, 0x1, P0 ;  /* 0x0000000009117211 */ /* 0x000fc600000f0eff */
[C---:B------:R-:W-:Y:S01]  /*09a0*/  IMAD R9, R4.reuse, 0x4, R21 ;  /* 0x0000000404097824 */ /* 0x040fe200078e0215 */
[C---:B------:R-:W-:Y:S01]  /*09b0*/  LEA R10, P0, R7.reuse, R2, 0x1 ;  /* 0x00000002070a7211 */ /* 0x040fe200078008ff */
[----:B------:R0:W5:Y:S03]  /*09c0*/  LDG.E.U16 R71, desc[UR10][R16.64] ;  /* 0x0000000a10477981 */ /* 0x000166000c1e1500 */
[----:B------:R-:W-:Y:S02]  /*09d0*/  LEA R23, R4, R9, 0x2 ;  /* 0x0000000904177211 */ /* 0x000fe400078e10ff */
[----:B------:R-:W-:-:S03]  /*09e0*/  LEA.HI.X.SX32 R11, R7, R0, 0x1, P0 ;  /* 0x00000000070b7211 */ /* 0x000fc600000f0eff */
[C---:B------:R-:W-:Y:S01]  /*09f0*/  IMAD R7, R4.reuse, 0x4, R23 ;  /* 0x0000000404077824 */ /* 0x040fe200078e0217 */
[C---:B------:R-:W-:Y:S01]  /*0a00*/  LEA R12, P0, R9.reuse, R2, 0x1 ;  /* 0x00000002090c7211 */ /* 0x040fe200078008ff */
[----:B------:R0:W5:Y:S03]  /*0a10*/  LDG.E.U16 R56, desc[UR10][R10.64] ;  /* 0x0000000a0a387981 */ /* 0x000166000c1e1500 */
[----:B-1----:R-:W-:Y:S02]  /*0a20*/  LEA R19, R4, R7, 0x2 ;  /* 0x0000000704137211 */ /* 0x002fe400078e10ff */
[----:B------:R-:W-:-:S03]  /*0a30*/  LEA.HI.X.SX32 R13, R9, R0, 0x1, P0 ;  /* 0x00000000090d7211 */ /* 0x000fc600000f0eff */
[C---:B------:R-:W-:Y:S01]  /*0a40*/  IMAD R9, R4.reuse, 0x4, R19 ;  /* 0x0000000404097824 */ /* 0x040fe200078e0213 */
[C---:B0-----:R-:W-:Y:S01]  /*0a50*/  LEA R14, P0, R23.reuse, R2, 0x1 ;  /* 0x00000002170e7211 */ /* 0x041fe200078008ff */
[----:B------:R0:W5:Y:S03]  /*0a60*/  LDG.E.U16 R58, desc[UR10][R12.64] ;  /* 0x0000000a0c3a7981 */ /* 0x000166000c1e1500 */
[----:B------:R-:W-:Y:S02]  /*0a70*/  LEA R25, R4, R9, 0x2 ;  /* 0x0000000904197211 */ /* 0x000fe400078e10ff */
[----:B------:R-:W-:-:S03]  /*0a80*/  LEA.HI.X.SX32 R15, R23, R0, 0x1, P0 ;  /* 0x00000000170f7211 */ /* 0x000fc600000f0eff */
[C---:B------:R-:W-:Y:S01]  /*0a90*/  IMAD R23, R4.reuse, 0x4, R25 ;  /* 0x0000000404177824 */ /* 0x040fe200078e0219 */
[-C--:B------:R-:W-:Y:S01]  /*0aa0*/  LEA R20, P1, R21, R2.reuse, 0x1 ;  /* 0x0000000215147211 */ /* 0x080fe200078208ff */
[----:B------:R-:W5:Y:S01]  /*0ab0*/  LDG.E.U16 R75, desc[UR10][R14.64] ;  /* 0x0000000a0e4b7981 */ /* 0x000f62000c1e1500 */
[----:B------:R-:W-:Y:S02]  /*0ac0*/  LEA R16, P0, R7, R2, 0x1 ;  /* 0x0000000207107211 */ /* 0x000fe400078008ff */
[C---:B------:R-:W-:Y:S02]  /*0ad0*/  LEA R27, R4.reuse, R23, 0x2 ;  /* 0x00000017041b7211 */ /* 0x040fe400078e10ff */
[-C--:B------:R-:W-:Y:S02]  /*0ae0*/  LEA.HI.X.SX32 R21, R21, R0.reuse, 0x1, P1 ;  /* 0x0000000015157211 */ /* 0x080fe400008f0eff */
[----:B------:R-:W-:Y:S01]  /*0af0*/  LEA.HI.X.SX32 R17, R7, R0, 0x1, P0 ;  /* 0x0000000007117211 */ /* 0x000fe200000f0eff */
[----:B------:R-:W-:Y:S01]  /*0b00*/  IMAD R7, R4, 0x4, R27 ;  /* 0x0000000404077824 */ /* 0x000fe200078e021b */
[C---:B------:R-:W-:Y:S01]  /*0b10*/  LEA R10, P0, R9.reuse, R2, 0x1 ;  /* 0x00000002090a7211 */ /* 0x040fe200078008ff */
[----:B------:R1:W5:Y:S03]  /*0b20*/  LDG.E.U16 R73, desc[UR10][R20.64] ;  /* 0x0000000a14497981 */ /* 0x000366000c1e1500 */
[----:B------:R-:W-:Y:S01]  /*0b30*/  LEA.HI.X.SX32 R11, R9, R0, 0x1, P0 ;  /* 0x00000000090b7211 */ /* 0x000fe200000f0eff */
[----:B------:R1:W5:Y:S01]  /*0b40*/  LDG.E.U16 R60, desc[UR10][R16.64] ;  /* 0x0000000a103c7981 */ /* 0x000362000c1e1500 */
[----:B0-----:R-:W-:-:S02]  /*0b50*/  LEA R12, P0, R25, R2, 0x1 ;  /* 0x00000002190c7211 */ /* 0x001fc400078008ff */
[----:B------:R-:W-:Y:S01]  /*0b60*/  LEA R18, P1, R19, R2, 0x1 ;  /* 0x0000000213127211 */ /* 0x000fe200078208ff */
[----:B------:R-:W5:Y:S01]  /*0b70*/  LDG.E.U16 R62, desc[UR10][R10.64] ;  /* 0x0000000a0a3e7981 */ /* 0x000f62000c1e1500 */
[----:B-1----:R-:W-:-:S05]  /*0b80*/  LEA R21, R4, R7, 0x2 ;  /* 0x0000000704157211 */ /* 0x002fca00078e10ff */
[----:B------:R-:W-:Y:S01]  /*0b90*/  IMAD R9, R4, 0x4, R21 ;  /* 0x0000000404097824 */ /* 0x000fe200078e0215 */
[----:B------:R-:W-:-:S04]  /*0ba0*/  LEA.HI.X.SX32 R13, R25, R0, 0x1, P0 ;  /* 0x00000000190d7211 */ /* 0x000fc800000f0eff */
[----:B------:R-:W-:Y:S01]  /*0bb0*/  LEA R25, R4, R9, 0x2 ;  /* 0x0000000904197211 */ /* 0x000fe200078e10ff */
[----:B------:R-:W5:Y:S01]  /*0bc0*/  LDG.E.U16 R79, desc[UR10][R12.64] ;  /* 0x0000000a0c4f7981 */ /* 0x000f62000c1e1500 */
[----:B------:R-:W-:-:S03]  /*0bd0*/  LEA R14, P0, R23, R2, 0x1 ;  /* 0x00000002170e7211 */ /* 0x000fc600078008ff */
[C---:B------:R-:W-:Y:S01]  /*0be0*/  IMAD R29, R4.reuse, 0x4, R25 ;  /* 0x00000004041d7824 */ /* 0x040fe200078e0219 */
[-C--:B------:R-:W-:Y:S02]  /*0bf0*/  LEA.HI.X.SX32 R19, R19, R0.reuse, 0x1, P1 ;  /* 0x0000000013137211 */ /* 0x080fe400008f0eff */
[----:B------:R-:W-:Y:S02]  /*0c00*/  LEA.HI.X.SX32 R15, R23, R0, 0x1, P0 ;  /* 0x00000000170f7211 */ /* 0x000fe400000f0eff */
[C---:B------:R-:W-:Y:S01]  /*0c10*/  LEA R23, R4.reuse, R29, 0x2 ;  /* 0x0000001d04177211 */ /* 0x040fe200078e10ff */
[----:B------:R0:W5:Y:S04]  /*0c20*/  LDG.E.U16 R77, desc[UR10][R18.64] ;  /* 0x0000000a124d7981 */ /* 0x000168000c1e1500 */
[----:B------:R-:W-:Y:S01]  /*0c30*/  IMAD R31, R4, 0x4, R23 ;  /* 0x00000004041f7824 */ /* 0x000fe200078e0217 */
[-C--:B------:R-:W-:Y:S01]  /*0c40*/  LEA R16, P1, R27, R2.reuse, 0x1 ;  /* 0x000000021b107211 */ /* 0x080fe200078208ff */
[----:B------:R1:W5:Y:S01]  /*0c50*/  LDG.E.U16 R64, desc[UR10][R14.64] ;  /* 0x0000000a0e407981 */ /* 0x000362000c1e1500 */
[----:B0-----:R-:W-:-:S04]  /*0c60*/  LEA R18, P0, R7, R2, 0x1 ;  /* 0x0000000207127211 */ /* 0x001fc800078008ff */
[----:B------:R-:W-:Y:S02]  /*0c70*/  LEA.HI.X.SX32 R19, R7, R0, 0x1, P0 ;  /* 0x0000000007137211 */ /* 0x000fe400000f0eff */
[C---:B------:R-:W-:Y:S02]  /*0c80*/  LEA R7, R4.reuse, R31, 0x2 ;  /* 0x0000001f04077211 */ /* 0x040fe400078e10ff */
[----:B------:R-:W-:Y:S01]  /*0c90*/  LEA R10, P0, R21, R2, 0x1 ;  /* 0x00000002150a7211 */ /* 0x000fe200078008ff */
[----:B------:R-:W5:Y:S02]  /*0ca0*/  LDG.E.U16 R66, desc[UR10][R18.64] ;  /* 0x0000000a12427981 */ /* 0x000f64000c1e1500 */
[----:B------:R-:W-:Y:S01]  /*0cb0*/  IMAD R33, R4, 0x4, R7 ;  /* 0x0000000404217824 */ /* 0x000fe200078e0207 */
[-C--:B------:R-:W-:Y:S02]  /*0cc0*/  LEA.HI.X.SX32 R17, R27, R0.reuse, 0x1, P1 ;  /* 0x000000001b117211 */ /* 0x080fe400008f0eff */
[----:B------:R-:W-:-:S02]  /*0cd0*/  LEA.HI.X.SX32 R11, R21, R0, 0x1, P0 ;  /* 0x00000000150b7211 */ /* 0x000fc400000f0eff */
[C---:B------:R-:W-:Y:S01]  /*0ce0*/  LEA R12, P0, R9.reuse, R2, 0x1 ;  /* 0x00000002090c7211 */ /* 0x040fe200078008ff */
[----:B------:R0:W5:Y:S01]  /*0cf0*/  LDG.E.U16 R81, desc[UR10][R16.64] ;  /* 0x0000000a10517981 */ /* 0x000162000c1e1500 */
[C---:B------:R-:W-:Y:S02]  /*0d00*/  LEA R27, R4.reuse, R33, 0x2 ;  /* 0x00000021041b7211 */ /* 0x040fe400078e10ff */
[----:B------:R-:W-:Y:S01]  /*0d10*/  LEA.HI.X.SX32 R13, R9, R0, 0x1, P0 ;  /* 0x00000000090d7211 */ /* 0x000fe200000f0eff */
[----:B------:R-:W5:Y:S01]  /*0d20*/  LDG.E.U16 R83, desc[UR10][R10.64] ;  /* 0x0000000a0a537981 */ /* 0x000f62000c1e1500 */
[-C--:B------:R-:W-:Y:S01]  /*0d30*/  LEA R20, P1, R25, R2.reuse, 0x1 ;  /* 0x0000000219147211 */ /* 0x080fe200078208ff */
[----:B------:R-:W-:Y:S01]  /*0d40*/  IMAD R9, R4, 0x4, R27 ;  /* 0x0000000404097824 */ /* 0x000fe200078e021b */
[----:B-1----:R-:W-:Y:S01]  /*0d50*/  LEA R14, P0, R23, R2, 0x1 ;  /* 0x00000002170e7211 */ /* 0x002fe200078008ff */
[----:B------:R1:W5:Y:S01]  /*0d60*/  LDG.E.U16 R68, desc[UR10][R12.64] ;  /* 0x0000000a0c447981 */ /* 0x000362000c1e1500 */
[----:B------:R-:W-:-:S02]  /*0d70*/  LEA.HI.X.SX32 R21, R25, R0, 0x1, P1 ;  /* 0x0000000019157211 */ /* 0x000fc400008f0eff */
[C---:B------:R-:W-:Y:S02]  /*0d80*/  LEA R25, R4.reuse, R9, 0x2 ;  /* 0x0000000904197211 */ /* 0x040fe400078e10ff */
[----:B------:R-:W-:Y:S01]  /*0d90*/  LEA.HI.X.SX32 R15, R23, R0, 0x1, P0 ;  /* 0x00000000170f7211 */ /* 0x000fe200000f0eff */
[----:B------:R1:W5:Y:S02]  /*0da0*/  LDG.E.U16 R85, desc[UR10][R20.64] ;  /* 0x0000000a14557981 */ /* 0x000364000c1e1500 */
[C---:B------:R-:W-:Y:S01]  /*0db0*/  IMAD R35, R4.reuse, 0x4, R25 ;  /* 0x0000000404237824 */ /* 0x040fe200078e0219 */
[----:B0-----:R-:W-:Y:S01]  /*0dc0*/  LEA R16, P0, R7, R2, 0x1 ;  /* 0x0000000207107211 */ /* 0x001fe200078008ff */
[----:B------:R-:W5:Y:S03]  /*0dd0*/  LDG.E.U16 R87, desc[UR10][R14.64] ;  /* 0x0000000a0e577981 */ /* 0x000f66000c1e1500 */
[----:B------:R-:W-:-:S02]  /*0de0*/  LEA R23, R4, R35, 0x2 ;  /* 0x0000002304177211 */ /* 0x000fc400078e10ff */
[----:B------:R-:W-:-:S03]  /*0df0*/  LEA.HI.X.SX32 R17, R7, R0, 0x1, P0 ;  /* 0x0000000007117211 */ /* 0x000fc600000f0eff */
[C---:B------:R-:W-:Y:S01]  /*0e00*/  IMAD R7, R4.reuse, 0x4, R23 ;  /* 0x0000000404077824 */ /* 0x040fe200078e0217 */
[----:B-1----:R-:W-:Y:S01]  /*0e10*/  LEA R12, P0, R25, R2, 0x1 ;  /* 0x00000002190c7211 */ /* 0x002fe200078008ff */
[----:B------:R-:W5:Y:S03]  /*0e20*/  LDG.E.U16 R89, desc[UR10][R16.64] ;  /* 0x0000000a10597981 */ /* 0x000f66000c1e1500 */
[----:B------:R-:W-:-:S05]  /*0e30*/  LEA R11, R4, R7, 0x2 ;  /* 0x00000007040b7211 */ /* 0x000fca00078e10ff */
[----:B------:R-:W-:Y:S01]  /*0e40*/  IMAD R37, R4, 0x4, R11 ;  /* 0x0000000404257824 */ /* 0x000fe200078e020b */
[----:B------:R-:W-:-:S04]  /*0e50*/  LEA.HI.X.SX32 R13, R25, R0, 0x1, P0 ;  /* 0x00000000190d7211 */ /* 0x000fc800000f0eff */
[C---:B------:R-:W-:Y:S01]  /*0e60*/  LEA R25, R4.reuse, R37, 0x2 ;  /* 0x0000002504197211 */ /* 0x040fe200078e10ff */
[----:B------:R0:W5:Y:S01]  /*0e70*/  LDG.E.U16 R93, desc[UR10][R12.64] ;  /* 0x0000000a0c5d7981 */ /* 0x000162000c1e1500 */
[-C--:B------:R-:W-:Y:S02]  /*0e80*/  LEA R18, P1, R27, R2.reuse, 0x1 ;  /* 0x000000021b127211 */ /* 0x080fe400078208ff */
[----:B------:R-:W-:Y:S01]  /*0e90*/  LEA R20, P0, R23, R2, 0x1 ;  /* 0x0000000217147211 */ /* 0x000fe200078008ff */
[----:B------:R-:W-:Y:S01]  /*0ea0*/  IMAD R39, R4, 0x4, R25 ;  /* 0x0000000404277824 */ /* 0x000fe200078e0219 */
[-C--:B------:R-:W-:Y:S02]  /*0eb0*/  LEA.HI.X.SX32 R19, R27, R0.reuse, 0x1, P1 ;  /* 0x000000001b137211 */ /* 0x080fe400008f0eff */
[----:B------:R-:W-:Y:S02]  /*0ec0*/  LEA.HI.X.SX32 R21, R23, R0, 0x1, P0 ;  /* 0x0000000017157211 */ /* 0x000fe400000f0eff */
[-C--:B------:R-:W-:Y:S01]  /*0ed0*/  LEA R22, P1, R11, R2.reuse, 0x1 ;  /* 0x000000020b167211 */ /* 0x080fe200078208ff */
[----:B------:R1:W5:Y:S01]  /*0ee0*/  LDG.E.U16 R91, desc[UR10][R18.64] ;  /* 0x0000000a125b7981 */ /* 0x000362000c1e1500 */
[----:B------:R-:W-:-:S02]  /*0ef0*/  LEA R24, P0, R25, R2, 0x1 ;  /* 0x0000000219187211 */ /* 0x000fc400078008ff */
[----:B------:R-:W-:Y:S01]  /*0f00*/  LEA R41, R4, R39, 0x2 ;  /* 0x0000002704297211 */ /* 0x000fe200078e10ff */
[----:B------:R0:W5:Y:S01]  /*0f10*/  LDG.E.U16 R95, desc[UR10][R20.64] ;  /* 0x0000000a145f7981 */ /* 0x000162000c1e1500 */
[-C--:B------:R-:W-:Y:S02]  /*0f20*/  LEA.HI.X.SX32 R23, R11, R0.reuse, 0x1, P1 ;  /* 0x000000000b177211 */ /* 0x080fe400008f0eff */
[----:B------:R-:W-:Y:S02]  /*0f30*/  LEA.HI.X.SX32 R25, R25, R0, 0x1, P0 ;  /* 0x0000000019197211 */ /* 0x000fe400000f0eff */
[-C--:B------:R-:W-:Y:S01]  /*0f40*/  LEA R26, P1, R41, R2.reuse, 0x1 ;  /* 0x00000002291a7211 */ /* 0x080fe200078208ff */
[----:B------:R1:W5:Y:S01]  /*0f50*/  LDG.E.U16 R97, desc[UR10][R22.64] ;  /* 0x0000000a16617981 */ /* 0x000362000c1e1500 */
[----:B------:R-:W-:Y:S02]  /*0f60*/  LEA R10, P0, R29, R2, 0x1 ;  /* 0x000000021d0a7211 */ /* 0x000fe400078008ff */
[-C--:B------:R-:W-:Y:S01]  /*0f70*/  LEA.HI.X.SX32 R27, R41, R0.reuse, 0x1, P1 ;  /* 0x00000000291b7211 */ /* 0x080fe200008f0eff */
[----:B------:R-:W5:Y:S01]  /*0f80*/  LDG.E.U16 R25, desc[UR10][R24.64] ;  /* 0x0000000a18197981 */ /* 0x000f62000c1e1500 */
[----:B------:R-:W-:-:S02]  /*0f90*/  LEA.HI.X.SX32 R11, R29, R0, 0x1, P0 ;  /* 0x000000001d0b7211 */ /* 0x000fc400000f0eff */
[-C--:B0-----:R-:W-:Y:S02]  /*0fa0*/  LEA R12, P1, R31, R2.reuse, 0x1 ;  /* 0x000000021f0c7211 */ /* 0x081fe400078208ff */
[----:B------:R-:W-:Y:S01]  /*0fb0*/  LEA R14, P0, R33, R2, 0x1 ;  /* 0x00000002210e7211 */ /* 0x000fe200078008ff */
[----:B------:R-:W-:Y:S01]  /*0fc0*/  IMAD R41, R4, 0x4, R41 ;  /* 0x0000000404297824 */ /* 0x000fe200078e0229 */
[-C--:B------:R-:W-:Y:S01]  /*0fd0*/  LEA.HI.X.SX32 R13, R31, R0.reuse, 0x1, P1 ;  /* 0x000000001f0d7211 */ /* 0x080fe200008f0eff */
[----:B------:R0:W5:Y:S01]  /*0fe0*/  LDG.E.U16 R70, desc[UR10][R10.64] ;  /* 0x0000000a0a467981 */ /* 0x000162000c1e1500 */
[----:B------:R-:W-:Y:S02]  /*0ff0*/  LEA.HI.X.SX32 R15, R33, R0, 0x1, P0 ;  /* 0x00000000210f7211 */ /* 0x000fe400000f0eff */
[-C--:B------:R-:W-:Y:S01]  /*1000*/  LEA R16, P1, R9, R2.reuse, 0x1 ;  /* 0x0000000209107211 */ /* 0x080fe200078208ff */
[----:B------:R0:W5:Y:S01]  /*1010*/  LDG.E.U16 R24, desc[UR10][R12.64] ;  /* 0x0000000a0c187981 */ /* 0x000162000c1e1500 */
[----:B-1----:R-:W-:-:S02]  /*1020*/  LEA R18, P0, R35, R2, 0x1 ;  /* 0x0000000223127211 */ /* 0x002fc400078008ff */
[-C--:B------:R-:W-:Y:S01]  /*1030*/  LEA.HI.X.SX32 R17, R9, R0.reuse, 0x1, P1 ;  /* 0x0000000009117211 */ /* 0x080fe200008f0eff */
[----:B------:R-:W5:Y:S01]  /*1040*/  LDG.E.U16 R27, desc[UR10][R26.64] ;  /* 0x0000000a1a1b7981 */ /* 0x000f62000c1e1500 */
[----:B------:R-:W-:Y:S02]  /*1050*/  LEA.HI.X.SX32 R19, R35, R0, 0x1, P0 ;  /* 0x0000000023137211 */ /* 0x000fe400000f0eff */
[-C--:B------:R-:W-:Y:S01]  /*1060*/  LEA R20, P0, R7, R2.reuse, 0x1 ;  /* 0x0000000207147211 */ /* 0x080fe200078008ff */
[----:B------:R-:W5:Y:S01]  /*1070*/  LDG.E.U16 R14, desc[UR10][R14.64] ;  /* 0x0000000a0e0e7981 */ /* 0x000f62000c1e1500 */
[----:B------:R-:W-:Y:S02]  /*1080*/  LEA R22, P1, R37, R2, 0x1 ;  /* 0x0000000225167211 */ /* 0x000fe400078208ff */
[-C--:B------:R-:W-:Y:S01]  /*1090*/  LEA.HI.X.SX32 R21, R7, R0.reuse, 0x1, P0 ;  /* 0x0000000007157211 */ /* 0x080fe200000f0eff */
[----:B------:R-:W5:Y:S01]  /*10a0*/  LDG.E.U16 R16, desc[UR10][R16.64] ;  /* 0x0000000a10107981 */ /* 0x000f62000c1e1500 */
[----:B------:R-:W-:-:S02]  /*10b0*/  LEA.HI.X.SX32 R23, R37, R0, 0x1, P1 ;  /* 0x0000000025177211 */ /* 0x000fc400008f0eff */
[-C--:B0-----:R-:W-:Y:S01]  /*10c0*/  LEA R10, P0, R39, R2.reuse, 0x1 ;  /* 0x00000002270a7211 */ /* 0x081fe200078008ff */
[----:B------:R-:W5:Y:S01]  /*10d0*/  LDG.E.U16 R18, desc[UR10][R18.64] ;  /* 0x0000000a12127981 */ /* 0x000f62000c1e1500 */
[----:B------:R-:W-:Y:S02]  /*10e0*/  LEA R12, P1, R41, R2, 0x1 ;  /* 0x00000002290c7211 */ /* 0x000fe400078208ff */
[-C--:B------:R-:W-:Y:S01]  /*10f0*/  LEA.HI.X.SX32 R11, R39, R0.reuse, 0x1, P0 ;  /* 0x00000000270b7211 */ /* 0x080fe200000f0eff */
[----:B------:R-:W5:Y:S01]  /*1100*/  LDG.E.U16 R20, desc[UR10][R20.64] ;  /* 0x0000000a14147981 */ /* 0x000f62000c1e1500 */
[----:B------:R-:W-:-:S03]  /*1110*/  LEA.HI.X.SX32 R13, R41, R0, 0x1, P1 ;  /* 0x00000000290d7211 */ /* 0x000fc600008f0eff */
[----:B------:R-:W5:Y:S04]  /*1120*/  LDG.E.U16 R22, desc[UR10][R22.64] ;  /* 0x0000000a16167981 */ /* 0x000f68000c1e1500 */
[----:B------:R-:W5:Y:S04]  /*1130*/  LDG.E.U16 R10, desc[UR10][R10.64] ;  /* 0x0000000a0a0a7981 */ /* 0x000f68000c1e1500 */
[----:B------:R-:W5:Y:S01]  /*1140*/  LDG.E.U16 R12, desc[UR10][R12.64] ;  /* 0x0000000a0c0c7981 */ /* 0x000f62000c1e1500 */
[----:B------:R-:W0:Y:S01]  /*1150*/  S2UR UR6, SR_CgaCtaId ;  /* 0x00000000000679c3 */ /* 0x000e220000008800 */
[----:B------:R-:W-:-:S02]  /*1160*/  SHF.R.S32.HI R0, RZ, 0x6, R142 ;  /* 0x00000006ff007819 */ /* 0x000fc4000001148e */
[----:B------:R-:W-:Y:S01]  /*1170*/  LOP3.LUT R9, R142, 0x3f, RZ, 0xc0, !PT ;  /* 0x0000003f8e097812 */ /* 0x000fe200078ec0ff */
[----:B------:R-:W-:Y:S01]  /*1180*/  VIADD R72, R144, 0x20 ;  /* 0x0000002090487836 */ /* 0x000fe20000000000 */
[----:B------:R-:W-:Y:S01]  /*1190*/  SGXT R0, R0, 0x1 ;  /* 0x000000010000781a */ /* 0x000fe20000000200 */
[----:B------:R-:W-:Y:S01]  /*11a0*/  UMOV UR4, 0x400 ;  /* 0x0000040000047882 */ /* 0x000fe20000000000 */
[----:B------:R-:W-:Y:S02]  /*11b0*/  SHF.L.U32 R7, R9, 0x1, RZ ;  /* 0x0000000109077819 */ /* 0x000fe400000006ff */
[----:B------:R-:W-:Y:S02]  /*11c0*/  ISETP.GE.AND P0, PT, R72, 0x1, PT ;  /* 0x000000014800780c */ /* 0x000fe40003f06270 */
[----:B------:R-:W-:-:S04]  /*11d0*/  LOP3.LUT R0, R7, 0x90, R0, 0x78, !PT ;  /* 0x0000009007007812 */ /* 0x000fc800078e7800 */
[----:B------:R-:W-:Y:S01]  /*11e0*/  LOP3.LUT R235, R0, 0x20, RZ, 0x3c, !PT ;  /* 0x0000002000eb7812 */ /* 0x000fe200078e3cff */
[----:B0-----:R-:W-:Y:S01]  /*11f0*/  ULEA UR6, UR6, UR4, 0x18 ;  /* 0x0000000406067291 */ /* 0x001fe2000f8ec0ff */
[----:B------:R-:W-:Y:S01]  /*1200*/  IMAD.MOV.U32 R2, RZ, RZ, -0x800000 ;  /* 0xff800000ff027424 */ /* 0x000fe200078e00ff */
[----:B------:R-:W-:Y:S01]  /*1210*/  MOV R185, 0x3f800000 ;  /* 0x3f80000000b97802 */ /* 0x000fe20000000f00 */
[----:B------:R-:W-:-:S06]  /*1220*/  IMAD.MOV.U32 R4, RZ, RZ, -0x800000 ;  /* 0xff800000ff047424 */ /* 0x000fcc00078e00ff */
[----:B---3--:R0:W-:Y:S04]  /*1230*/  STS.U16 [R0+UR6+0x8000], R3 ;  /* 0x0080000300007988 */ /* 0x0081e80008000406 */
[----:B----4-:R1:W-:Y:S04]  /*1240*/  STS.U16 [R0+UR6+0x8200], R5 ;  /* 0x0082000500007988 */ /* 0x0103e80008000406 */
[----:B--2---:R-:W-:Y:S04]  /*1250*/  STS.U16 [R0+UR6+0x8400], R43 ;  /* 0x0084002b00007988 */ /* 0x004fe80008000406 */
[----:B------:R-:W-:Y:S04]  /*1260*/  STS.U16 [R0+UR6+0x8600], R45 ;  /* 0x0086002d00007988 */ /* 0x000fe80008000406 */
        /* <DEDUP_REMOVED lines=8> */
[----:B-----5:R-:W-:Y:S04]  /*12f0*/  STS.U16 [R0+UR6+0x9800], R63 ;  /* 0x0098003f00007988 */ /* 0x020fe80008000406 */
[----:B------:R-:W-:Y:S04]  /*1300*/  STS.U16 [R0+UR6+0x9a00], R65 ;  /* 0x009a004100007988 */ /* 0x000fe80008000406 */
[----:B------:R-:W-:Y:S04]  /*1310*/  STS.U16 [R0+UR6+0x9c00], R67 ;  /* 0x009c004300007988 */ /* 0x000fe80008000406 */
[----:B------:R-:W-:Y:S04]  /*1320*/  STS.U16 [R0+UR6+0x9e00], R69 ;  /* 0x009e004500007988 */ /* 0x000fe80008000406 */
[----:B------:R-:W-:Y:S01]  /*1330*/  STS.U16 [R0+UR6+0xa000], R71 ;  /* 0x00a0004700007988 */ /* 0x000fe20008000406 */
[----:B0-----:R-:W-:Y:S01]  /*1340*/  MOV R3, 0xff800000 ;  /* 0xff80000000037802 */ /* 0x001fe20000000f00 */
[----:B------:R-:W-:Y:S01]  /*1350*/  IMAD.MOV.U32 R184, RZ, RZ, 0x3f800000 ;  /* 0x3f800000ffb87424 */ /* 0x000fe200078e00ff */
[----:B-1----:R-:W-:Y:S01]  /*1360*/  MOV R5, 0xff800000 ;  /* 0xff80000000057802 */ /* 0x002fe20000000f00 */
[----:B------:R-:W-:Y:S01]  /*1370*/  IMAD.MOV.U32 R196, RZ, RZ, 0x3f800000 ;  /* 0x3f800000ffc47424 */ /* 0x000fe200078e00ff */
[----:B------:R-:W-:-:S02]  /*1380*/  MOV R197, 0x3f800000 ;  /* 0x3f80000000c57802 */ /* 0x000fc40000000f00 */
[----:B------:R-:W-:Y:S02]  /*1390*/  CS2R R100, SRZ ;  /* 0x0000000000647805 */ /* 0x000fe4000001ff00 */
[----:B------:R-:W-:Y:S02]  /*13a0*/  CS2R R102, SRZ ;  /* 0x0000000000667805 */ /* 0x000fe4000001ff00 */
[----:B------:R-:W-:Y:S02]  /*13b0*/  CS2R R104, SRZ ;  /* 0x0000000000687805 */ /* 0x000fe4000001ff00 */
[----:B------:R-:W-:Y:S02]  /*13c0*/  CS2R R106, SRZ ;  /* 0x00000000006a7805 */ /* 0x000fe4000001ff00 */
[----:B------:R-:W-:Y:S02]  /*13d0*/  CS2R R108, SRZ ;  /* 0x00000000006c7805 */ /* 0x000fe4000001ff00 */
[----:B------:R-:W-:-:S02]  /*13e0*/  CS2R R110, SRZ ;  /* 0x00000000006e7805 */ /* 0x000fc4000001ff00 */
[----:B------:R-:W-:Y:S02]  /*13f0*/  CS2R R98, SRZ ;  /* 0x0000000000627805 */ /* 0x000fe4000001ff00 */
[----:B------:R-:W-:Y:S01]  /*1400*/  LOP3.LUT R143, R142, 0x7f, RZ, 0xc0, !PT ;  /* 0x0000007f8e8f7812 */ /* 0x000fe200078ec0ff */
[----:B------:R0:W-:Y:S04]  /*1410*/  STS.U16 [R0+UR6+0xa400], R75 ;  /* 0x00a4004b00007988 */ /* 0x0001e80008000406 */
[----:B------:R1:W-:Y:S01]  /*1420*/  STS.U16 [R0+UR6+0xa200], R73 ;  /* 0x00a2004900007988 */ /* 0x0003e20008000406 */
[----:B0-----:R-:W-:Y:S02]  /*1430*/  CS2R R74, SRZ ;  /* 0x00000000004a7805 */ /* 0x001fe4000001ff00 */
[----:B-1----:R-:W-:Y:S01]  /*1440*/  CS2R R72, SRZ ;  /* 0x0000000000487805 */ /* 0x002fe2000001ff00 */
[----:B------:R0:W-:Y:S04]  /*1450*/  STS.U16 [R0+UR6+0xa800], R79 ;  /* 0x00a8004f00007988 */ /* 0x0001e80008000406 */
[----:B------:R1:W-:Y:S01]  /*1460*/  STS.U16 [R0+UR6+0xa600], R77 ;  /* 0x00a6004d00007988 */ /* 0x0003e20008000406 */
[----:B0-----:R-:W-:-:S02]  /*1470*/  CS2R R78, SRZ ;  /* 0x00000000004e7805 */ /* 0x001fc4000001ff00 */
[----:B-1----:R-:W-:Y:S01]  /*1480*/  CS2R R76, SRZ ;  /* 0x00000000004c7805 */ /* 0x002fe2000001ff00 */
[----:B------:R0:W-:Y:S04]  /*1490*/  STS.U16 [R0+UR6+0xaa00], R81 ;  /* 0x00aa005100007988 */ /* 0x0001e80008000406 */
[----:B------:R1:W-:Y:S04]  /*14a0*/  STS.U16 [R0+UR6+0xac00], R83 ;  /* 0x00ac005300007988 */ /* 0x0003e80008000406 */
[----:B------:R2:W-:Y:S04]  /*14b0*/  STS.U16 [R0+UR6+0xae00], R85 ;  /* 0x00ae005500007988 */ /* 0x0005e80008000406 */
[----:B------:R3:W-:Y:S01]  /*14c0*/  STS.U16 [R0+UR6+0xb000], R87 ;  /* 0x00b0005700007988 */ /* 0x0007e20008000406 */
[----:B0-----:R-:W-:-:S02]  /*14d0*/  CS2R R80, SRZ ;  /* 0x0000000000507805 */ /* 0x001fc4000001ff00 */
[----:B-1----:R-:W-:Y:S01]  /*14e0*/  CS2R R82, SRZ ;  /* 0x0000000000527805 */ /* 0x002fe2000001ff00 */
[----:B------:R0:W-:Y:S01]  /*14f0*/  STS.U16 [R0+UR6+0xb200], R89 ;  /* 0x00b2005900007988 */ /* 0x0001e20008000406 */
[----:B--2---:R-:W-:Y:S02]  /*1500*/  CS2R R84, SRZ ;  /* 0x0000000000547805 */ /* 0x004fe4000001ff00 */
[----:B---3--:R-:W-:Y:S01]  /*1510*/  CS2R R86, SRZ ;  /* 0x0000000000567805 */ /* 0x008fe2000001ff00 */
[----:B------:R-:W-:Y:S01]  /*1520*/  STS.U16 [R0+UR6+0xb600], R93 ;  /* 0x00b6005d00007988 */ /* 0x000fe20008000406 */
[----:B0-----:R-:W-:-:S03]  /*1530*/  CS2R R88, SRZ ;  /* 0x0000000000587805 */ /* 0x001fc6000001ff00 */
[----:B------:R0:W-:Y:S04]  /*1540*/  STS.U16 [R0+UR6+0xb400], R91 ;  /* 0x00b4005b00007988 */ /* 0x0001e80008000406 */
[----:B------:R1:W-:Y:S04]  /*1550*/  STS.U16 [R0+UR6+0xb800], R95 ;  /* 0x00b8005f00007988 */ /* 0x0003e80008000406 */
[----:B------:R2:W-:Y:S04]  /*1560*/  STS.U16 [R0+UR6+0xba00], R97 ;  /* 0x00ba006100007988 */ /* 0x0005e80008000406 */
[----:B------:R-:W-:Y:S01]  /*1570*/  STS.U16 [R0+UR6+0xbc00], R25 ;  /* 0x00bc001900007988 */ /* 0x000fe20008000406 */
[----:B0-----:R-:W-:-:S02]  /*1580*/  CS2R R90, SRZ ;  /* 0x00000000005a7805 */ /* 0x001fc4000001ff00 */
[----:B------:R-:W-:Y:S02]  /*1590*/  CS2R R92, SRZ ;  /* 0x00000000005c7805 */ /* 0x000fe4000001ff00 */
[----:B-1----:R-:W-:Y:S02]  /*15a0*/  CS2R R94, SRZ ;  /* 0x00000000005e7805 */ /* 0x002fe4000001ff00 */
[----:B--2---:R-:W-:Y:S01]  /*15b0*/  CS2R R96, SRZ ;  /* 0x0000000000607805 */ /* 0x004fe2000001ff00 */
[----:B------:R-:W-:Y:S04]  /*15c0*/  STS.U16 [R0+UR6+0xbe00], R27 ;  /* 0x00be001b00007988 */ /* 0x000fe80008000406 */
[----:B------:R0:W-:Y:S04]  /*15d0*/  STS.U16 [R235+UR6+0x8100], R6 ;  /* 0x00810006eb007988 */ /* 0x0001e80008000406 */
[----:B------:R-:W-:Y:S04]  /*15e0*/  STS.U16 [R235+UR6+0x8300], R8 ;  /* 0x00830008eb007988 */ /* 0x000fe80008000406 */
[----:B------:R-:W-:Y:S01]  /*15f0*/  STS.U16 [R235+UR6+0x8500], R28 ;  /* 0x0085001ceb007988 */ /* 0x000fe20008000406 */
[----:B0-----:R-:W-:-:S03]  /*1600*/  LOP3.LUT R6, R142, 0x1c, RZ, 0xc0, !PT ;  /* 0x0000001c8e067812 */ /* 0x001fc600078ec0ff */
[----:B------:R-:W-:Y:S04]  /*1610*/  STS.U16 [R235+UR6+0x8700], R30 ;  /* 0x0087001eeb007988 */ /* 0x000fe80008000406 */
[----:B------:R-:W-:Y:S01]  /*1620*/  STS.U16 [R235+UR6+0x8900], R32 ;  /* 0x00890020eb007988 */ /* 0x000fe20008000406 */
[----:B------:R-:W-:-:S03]  /*1630*/  SHF.L.U32 R145, R6, 0x2, RZ ;  /* 0x0000000206917819 */ /* 0x000fc600000006ff */
[----:B------:R-:W-:Y:S04]  /*1640*/  STS.U16 [R235+UR6+0x8b00], R34 ;  /* 0x008b0022eb007988 */ /* 0x000fe80008000406 */
[----:B------:R-:W-:Y:S04]  /*1650*/  STS.U16 [R235+UR6+0x8d00], R36 ;  /* 0x008d0024eb007988 */ /* 0x000fe80008000406 */
[----:B------:R-:W-:Y:S04]  /*1660*/  STS.U16 [R235+UR6+0x8f00], R38 ;  /* 0x008f0026eb007988 */ /* 0x000fe80008000406 */
[----:B------:R-:W-:Y:S04]  /*1670*/  STS.U16 [R235+UR6+0x9100], R40 ;  /* 0x00910028eb007988 */ /* 0x000fe80008000406 */
[----:B------:R-:W-:Y:S04]  /*1680*/  STS.U16 [R235+UR6+0x9300], R42 ;  /* 0x0093002aeb007988 */ /* 0x000fe80008000406 */
[----:B------:R-:W-:Y:S04]  /*1690*/  STS.U16 [R235+UR6+0x9500], R44 ;  /* 0x0095002ceb007988 */ /* 0x000fe80008000406 */
[----:B------:R-:W-:Y:S04]  /*16a0*/  STS.U16 [R235+UR6+0x9700], R46 ;  /* 0x0097002eeb007988 */ /* 0x000fe80008000406 */
[----:B------:R0:W-:Y:S04]  /*16b0*/  STS.U16 [R235+UR6+0x9900], R48 ;  /* 0x00990030eb007988 */ /* 0x0001e80008000406 */
[----:B------:R1:W-:Y:S04]  /*16c0*/  STS.U16 [R235+UR6+0x9b00], R50 ;  /* 0x009b0032eb007988 */ /* 0x0003e80008000406 */
[----:B------:R2:W-:Y:S04]  /*16d0*/  STS.U16 [R235+UR6+0x9d00], R52 ;  /* 0x009d0034eb007988 */ /* 0x0005e80008000406 */
[----:B------:R3:W-:Y:S01]  /*16e0*/  STS.U16 [R235+UR6+0x9f00], R54 ;  /* 0x009f0036eb007988 */ /* 0x0007e20008000406 */
[----:B0-----:R-:W-:-:S03]  /*16f0*/  CS2R R48, SRZ ;  /* 0x0000000000307805 */ /* 0x001fc6000001ff00 */
[----:B------:R0:W-:Y:S01]  /*1700*/  STS.U16 [R235+UR6+0xa100], R56 ;  /* 0x00a10038eb007988 */ /* 0x0001e20008000406 */
[----:B-1----:R-:W-:-:S03]  /*1710*/  CS2R R50, SRZ ;  /* 0x0000000000327805 */ /* 0x002fc6000001ff00 */
[----:B------:R1:W-:Y:S01]  /*1720*/  STS.U16 [R235+UR6+0xa300], R58 ;  /* 0x00a3003aeb007988 */ /* 0x0003e20008000406 */
[----:B--2---:R-:W-:-:S03]  /*1730*/  CS2R R52, SRZ ;  /* 0x0000000000347805 */ /* 0x004fc6000001ff00 */
[----:B------:R2:W-:Y:S01]  /*1740*/  STS.U16 [R235+UR6+0xa500], R60 ;  /* 0x00a5003ceb007988 */ /* 0x0005e20008000406 */
[----:B---3--:R-:W-:-:S03]  /*1750*/  CS2R R54, SRZ ;  /* 0x0000000000367805 */ /* 0x008fc6000001ff00 */
        /* <DEDUP_REMOVED lines=16> */
[----:B------:R0:W-:Y:S04]  /*1860*/  STS.U16 [R235+UR6+0xb700], R18 ;  /* 0x00b70012eb007988 */ /* 0x0001e80008000406 */
[----:B------:R0:W-:Y:S04]  /*1870*/  STS.U16 [R235+UR6+0xb900], R20 ;  /* 0x00b90014eb007988 */ /* 0x0001e80008000406 */
[----:B------:R0:W-:Y:S04]  /*1880*/  STS.U16 [R235+UR6+0xbb00], R22 ;  /* 0x00bb0016eb007988 */ /* 0x0001e80008000406 */
[----:B------:R0:W-:Y:S04]  /*1890*/  STS.U16 [R235+UR6+0xbd00], R10 ;  /* 0x00bd000aeb007988 */ /* 0x0001e80008000406 */
[----:B------:R0:W-:Y:S01]  /*18a0*/  STS.U16 [R235+UR6+0xbf00], R12 ;  /* 0x00bf000ceb007988 */ /* 0x0001e20008000406 */
[----:B------:R-:W-:Y:S05]  /*18b0*/  @!P0 BRA `(.L_x_0) ;  /* 0x0000009c00288947 */ /* 0x000fea0003800000 */
[----:B------:R-:W1:Y:S01]  /*18c0*/  LDC R11, c[0x0][0x3d8] ;  /* 0x0000f600ff0b7b82 */ /* 0x000e620000000800 */
[----:B------:R-:W-:Y:S01]  /*18d0*/  SHF.R.U32.HI R2, RZ, 0x6, R142 ;  /* 0x00000006ff027819 */ /* 0x000fe2000001168e */
[C---:B------:R-:W-:Y:S01]  /*18e0*/  IMAD.SHL.U32 R7, R142.reuse, 0x8, RZ ;  /* 0x000000088e077824 */ /* 0x040fe200078e00ff */
[C---:B------:R-:W-:Y:S01]  /*18f0*/  LOP3.LUT R6, R142.reuse, 0x7, RZ, 0xc0, !PT ;  /* 0x000000078e067812 */ /* 0x040fe200078ec0ff */
[----:B------:R-:W-:Y:S01]  /*1900*/  IMAD.SHL.U32 R4, R142, 0x2, RZ ;  /* 0x000000028e047824 */ /* 0x000fe200078e00ff */
[----:B------:R-:W-:Y:S01]  /*1910*/  SGXT.U32 R2, R2, 0x1 ;  /* 0x000000010202781a */ /* 0x000fe20000000000 */
[----:B------:R-:W2:Y:S01]  /*1920*/  LDCU.64 UR4, c[0x0][0x3d0] ;  /* 0x00007a00ff0477ac */ /* 0x000ea20008000a00 */
[----:B0-----:R-:W-:Y:S01]  /*1930*/  SHF.L.U32 R18, R142, 0x7, RZ ;  /* 0x000000078e127819 */ /* 0x001fe200000006ff */
[----:B------:R-:W-:Y:S01]  /*1940*/  IMAD.SHL.U32 R83, R6, 0x10, RZ ;  /* 0x0000001006537824 */ /* 0x000fe200078e00ff */
[----:B------:R-:W-:Y:S01]  /*1950*/  LOP3.LUT R7, R7, 0x30, RZ, 0xc0, !PT ;  /* 0x0000003007077812 */ /* 0x000fe200078ec0ff */
[----:B------:R-:W0:Y:S01]  /*1960*/  LDC.64 R156, c[0x0][0x388] ;  /* 0x0000e200ff9c7b82 */ /* 0x000e220000000a00 */
[----:B------:R-:W-:Y:S01]  /*1970*/  LOP3.LUT R5, R142, 0x60, RZ, 0xc0, !PT ;  /* 0x000000608e057812 */ /* 0x000fe200078ec0ff */
[----:B------:R-:W-:Y:S01]  /*1980*/  IMAD.MOV.U32 R221, RZ, RZ, -0x800000 ;  /* 0xff800000ffdd7424 */ /* 0x000fe200078e00ff */
[C---:B------:R-:W-:Y:S01]  /*1990*/  LOP3.LUT R18, R83.reuse, 0x780, R18, 0xf8, !PT ;  /* 0x0000078053127812 */ /* 0x040fe200078ef812 */
[----:B------:R-:W-:Y:S01]  /*19a0*/  IMAD R7, R6, 0x40, R7 ;  /* 0x0000004006077824 */ /* 0x000fe200078e0207 */
[--C-:B------:R-:W-:Y:S01]  /*19b0*/  LOP3.LUT R10, R83, 0x30, R4.reuse, 0x78, !PT ;  /* 0x00000030530a7812 */ /* 0x100fe200078e7804 */
[----:B------:R-:W-:Y:S01]  /*19c0*/  IMAD.MOV.U32 R227, RZ, RZ, -0x800000 ;  /* 0xff800000ffe37424 */ /* 0x000fe200078e00ff */
[----:B------:R-:W-:Y:S01]  /*19d0*/  LOP3.LUT R8, R142, 0x10, RZ, 0xc0, !PT ;  /* 0x000000108e087812 */ /* 0x000fe200078ec0ff */
[----:B------:R-:W3:Y:S01]  /*19e0*/  LDC R14, c[0x0][0x3c8] ;  /* 0x0000f200ff0e7b82 */ /* 0x000ee20000000800 */
[----:B------:R-:W-:-:S02]  /*19f0*/  LOP3.LUT R91, R7, 0x10, R4, 0x78, !PT ;  /* 0x00000010075b7812 */ /* 0x000fc400078e7804 */
[----:B------:R-:W-:Y:S02]  /*1a00*/  CS2R R106, SRZ ;  /* 0x00000000006a7805 */ /* 0x000fe4000001ff00 */
[----:B------:R-:W-:Y:S02]  /*1a10*/  LOP3.LUT R4, R4, 0x6, RZ, 0xc0, !PT ;  /* 0x0000000604047812 */ /* 0x000fe400078ec0ff */
[----:B------:R-:W-:Y:S02]  /*1a20*/  CS2R R108, SRZ ;  /* 0x00000000006c7805 */ /* 0x000fe4000001ff00 */
[----:B------:R-:W-:Y:S01]  /*1a30*/  LEA R7, R6, R5, 0x2 ;  /* 0x0000000506077211 */ /* 0x000fe200078e10ff */
[----:B-1----:R-:W-:Y:S01]  /*1a40*/  IMAD R13, R2, R11, RZ ;  /* 0x0000000b020d7224 */ /* 0x002fe200078e02ff */
[----:B------:R-:W-:Y:S01]  /*1a50*/  LEA.HI R4, R5, R4, RZ, 0x1e ;  /* 0x0000000405047211 */ /* 0x000fe200078ff0ff */
[----:B------:R-:W1:Y:S01]  /*1a60*/  LDC.64 R2, c[0x0][0x3c0] ;  /* 0x0000f000ff027b82 */ /* 0x000e620000000a00 */
[----:B------:R-:W-:Y:S01]  /*1a70*/  SHF.R.U32.HI R5, RZ, 0x1, R5 ;  /* 0x00000001ff057819 */ /* 0x000fe20000011605 */
[----:B------:R-:W-:Y:S01]  /*1a80*/  IMAD R15, R11, 0x2, R13 ;  /* 0x000000020b0f7824 */ /* 0x000fe200078e020d */
[----:B--2---:R-:W-:Y:S01]  /*1a90*/  UIMAD UR4, UR7, UR4, URZ ;  /* 0x00000004070472a4 */ /* 0x004fe2000f8e02ff */
[----:B------:R-:W-:Y:S01]  /*1aa0*/  IMAD R9, R9, UR5, RZ ;  /* 0x0000000509097c24 */ /* 0x000fe2000f8e02ff */
[----:B------:R-:W-:-:S02]  /*1ab0*/  LEA R38, R8, R5, 0x2 ;  /* 0x0000000508267211 */ /* 0x000fc400078e10ff */
[----:B------:R-:W-:Y:S02]  /*1ac0*/  CS2R R110, SRZ ;  /* 0x00000000006e7805 */ /* 0x000fe4000001ff00 */
[----:B------:R-:W-:Y:S01]  /*1ad0*/  LEA R17, R11, R15, 0x1 ;  /* 0x0000000f0b117211 */ /* 0x000fe200078e08ff */
[----:B------:R-:W2:Y:S01]  /*1ae0*/  LDC.64 R98, c[0x0][0x390] ;  /* 0x0000e400ff627b82 */ /* 0x000ea20000000a00 */
[----:B------:R-:W-:Y:S01]  /*1af0*/  LEA R8, R8, R91, 0x5 ;  /* 0x0000005b08087211 */ /* 0x000fe200078e28ff */
[----:B------:R-:W-:Y:S01]  /*1b00*/  USHF.L.U32 UR8, UR4, 0x1, URZ ;  /* 0x0000000104087899 */ /* 0x000fe200080006ff */
[----:B------:R-:W-:Y:S01]  /*1b10*/  IMAD.SHL.U32 R5, R9, 0x2, RZ ;  /* 0x0000000209057824 */ /* 0x000fe200078e00ff */
[----:B------:R-:W-:Y:S01]  /*1b20*/  LEA R6, R7, R10, 0x7 ;  /* 0x0000000a07067211 */ /* 0x000fe200078e38ff */
[----:B------:R-:W-:Y:S01]  /*1b30*/  IMAD R19, R11, 0x2, R17 ;  /* 0x000000020b137824 */ /* 0x000fe200078e0211 */
[----:B------:R-:W-:Y:S01]  /*1b40*/  UIMAD.WIDE UR4, UR4, 0x2, URZ ;  /* 0x00000002040478a5 */ /* 0x000fe2000f8e02ff */
[----:B------:R-:W-:Y:S01]  /*1b50*/  IMAD.U32 R7, R7, 0x20, R10 ;  /* 0x0000002007077824 */ /* 0x000fe200078e000a */
[----:B------:R-:W-:Y:S01]  /*1b60*/  SHF.R.U32.HI R237, RZ, 0x2, R142 ;  /* 0x00000002ffed7819 */ /* 0x000fe2000001168e */
[----:B---3--:R-:W-:Y:S01]  /*1b70*/  IMAD R4, R143, R14, RZ ;  /* 0x0000000e8f047224 */ /* 0x008fe200078e02ff */
[----:B------:R-:W-:Y:S01]  /*1b80*/  LEA R21, R11, R19, 0x1 ;  /* 0x000000130b157211 */ /* 0x000fe200078e08ff */
[----:B------:R-:W-:Y:S01]  /*1b90*/  IMAD.MOV.U32 R185, RZ, RZ, 0x3f800000 ;  /* 0x3f800000ffb97424 */ /* 0x000fe200078e00ff */
[----:B------:R-:W-:Y:S01]  /*1ba0*/  SGXT.U32 R237, R237, 0x3 ;  /* 0x00000003eded781a */ /* 0x000fe20000000000 */
[----:B------:R-:W-:Y:S01]  /*1bb0*/  IMAD.MOV.U32 R197, RZ, RZ, 0x3f800000 ;  /* 0x3f800000ffc57424 */ /* 0x000fe200078e00ff */
[----:B------:R-:W-:Y:S01]  /*1bc0*/  SHF.R.U32.HI R248, RZ, 0x3, R143 ;  /* 0x00000003fff87819 */ /* 0x000fe2000001168f */
[----:B------:R-:W-:Y:S01]  /*1bd0*/  IMAD R23, R11, 0x2, R21 ;  /* 0x000000020b177824 */ /* 0x000fe200078e0215 */
[----:B------:R-:W-:Y:S01]  /*1be0*/  IADD3 R251, PT, PT, R145, UR6, RZ ;  /* 0x0000000691fb7c10 */ /* 0x000fe2000fffe0ff */
[----:B-1----:R-:W-:Y:S01]  /*1bf0*/  IMAD R2, R2, UR7, RZ ;  /* 0x0000000702027c24 */ /* 0x002fe2000f8e02ff */
[----:B------:R-:W-:Y:S01]  /*1c00*/  LOP3.LUT R38, R18, R38, RZ, 0x3c, !PT ;  /* 0x0000002612267212 */ /* 0x000fe200078e3cff */
[----:B------:R-:W-:Y:S01]  /*1c10*/  IMAD R112, R3, 0x22, RZ ;  /* 0x0000002203707824 */ /* 0x000fe200078e02ff */
[----:B------:R-:W-:Y:S01]  /*1c20*/  LEA R25, R11, R23, 0x1 ;  /* 0x000000170b197211 */ /* 0x000fe200078e08ff */
[C---:B------:R-:W-:Y:S01]  /*1c30*/  IMAD R113, R3.reuse, 0x23, RZ ;  /* 0x0000002303717824 */ /* 0x040fe200078e02ff */
[C---:B0-----:R-:W-:Y:S01]  /*1c40*/  LEA R156, P0, R2.reuse, R156, 0x1 ;  /* 0x0000009c029c7211 */ /* 0x041fe200078008ff */
[----:B------:R-:W-:Y:S01]  /*1c50*/  IMAD R114, R3, 0x24, RZ ;  /* 0x0000002403727824 */ /* 0x000fe200078e02ff */
[----:B--2---:R-:W-:Y:S01]  /*1c60*/  IADD3 R10, P1, P2, R5, UR8, R98 ;  /* 0x00000008050a7c10 */ /* 0x004fe2000fa3e062 */
[----:B------:R-:W-:Y:S01]  /*1c70*/  IMAD R27, R11, 0x2, R25 ;  /* 0x000000020b1b7824 */ /* 0x000fe200078e0219 */
[----:B------:R-:W-:Y:S01]  /*1c80*/  LEA.HI.X.SX32 R12, R2, R157, 0x1, P0 ;  /* 0x0000009d020c7211 */ /* 0x000fe200000f0eff */
[----:B------:R-:W-:Y:S01]  /*1c90*/  IMAD.HI R2, R9, 0x2, RZ ;  /* 0x0000000209027827 */ /* 0x000fe200078e02ff */
[----:B------:R-:W-:Y:S01]  /*1ca0*/  LEA R154, P0, R4, R156, 0x1 ;  /* 0x0000009c049a7211 */ /* 0x000fe200078008ff */
[----:B------:R-:W-:Y:S01]  /*1cb0*/  UMOV UR4, URZ ;  /* 0x000000ff00047c82 */ /* 0x000fe20008000000 */
[----:B------:R-:W-:Y:S01]  /*1cc0*/  LEA R29, R11, R27, 0x1 ;  /* 0x0000001b0b1d7211 */ /* 0x000fe200078e08ff */
[C---:B------:R-:W-:Y:S01]  /*1cd0*/  IMAD R115, R3.reuse, 0x25, RZ ;  /* 0x0000002503737824 */ /* 0x040fe200078e02ff */
[----:B------:R-:W-:Y:S01]  /*1ce0*/  LEA R5, R14, R4, 0x7 ;  /* 0x000000040e057211 */ /* 0x000fe200078e38ff */
[----:B------:R-:W-:Y:S01]  /*1cf0*/  IMAD R116, R3, 0x26, RZ ;  /* 0x0000002603747824 */ /* 0x000fe200078e02ff */
[----:B------:R-:W-:Y:S01]  /*1d00*/  LEA.HI.X.SX32 R155, R4, R12, 0x1, P0 ;  /* 0x0000000c049b7211 */ /* 0x000fe200000f0eff */
[----:B------:R-:W-:Y:S01]  /*1d10*/  IMAD R31, R11, 0x2, R29 ;  /* 0x000000020b1f7824 */ /* 0x000fe200078e021d */
[----:B------:R-:W-:Y:S01]  /*1d20*/  IADD3.X R2, PT, PT, R2, UR5, R99, P1, P2 ;  /* 0x0000000502027c10 */ /* 0x000fe20008fe4463 */
[----:B------:R-:W-:Y:S01]  /*1d30*/  IMAD R117, R3, 0x27, RZ ;  /* 0x0000002703757824 */ /* 0x000fe200078e02ff */
[----:B------:R-:W-:Y:S01]  /*1d40*/  LEA R100, P0, R13, R10, 0x1 ;  /* 0x0000000a0d647211 */ /* 0x000fe200078008ff */
[----:B------:R-:W-:Y:S01]  /*1d50*/  IMAD R118, R3, 0x28, RZ ;  /* 0x0000002803767824 */ /* 0x000fe200078e02ff */
[----:B------:R-:W-:Y:S01]  /*1d60*/  LEA R33, R11, R31, 0x1 ;  /* 0x0000001f0b217211 */ /* 0x000fe200078e08ff */
[----:B------:R-:W-:Y:S01]  /*1d70*/  IMAD R119, R3, 0x29, RZ ;  /* 0x0000002903777824 */ /* 0x000fe200078e02ff */
[----:B------:R-:W-:Y:S01]  /*1d80*/  LEA R156, P1, R5, R156, 0x1 ;  /* 0x0000009c059c7211 */ /* 0x000fe200078208ff */
[----:B------:R-:W-:Y:S01]  /*1d90*/  IMAD R120, R3, 0x2a, RZ ;  /* 0x0000002a03787824 */ /* 0x000fe200078e02ff */
[----:B------:R-:W-:Y:S01]  /*1da0*/  LEA.HI.X.SX32 R101, R13, R2, 0x1, P0 ;  /* 0x000000020d657211 */ /* 0x000fe200000f0eff */
[----:B------:R-:W-:Y:S01]  /*1db0*/  IMAD R35, R11, 0x2, R33 ;  /* 0x000000020b237824 */ /* 0x000fe200078e0221 */
[----:B------:R-:W-:Y:S01]  /*1dc0*/  LEA.HI.X.SX32 R157, R5, R12, 0x1, P1 ;  /* 0x0000000c059d7211 */ /* 0x000fe200008f0eff */
[----:B------:R-:W-:Y:S01]  /*1dd0*/  IMAD R121, R3, 0x2b, RZ ;  /* 0x0000002b03797824 */ /* 0x000fe200078e02ff */
[-C--:B------:R-:W-:Y:S01]  /*1de0*/  LEA R104, P1, R15, R10.reuse, 0x1 ;  /* 0x0000000a0f687211 */ /* 0x080fe200078208ff */
[----:B------:R0:W-:Y:S01]  /*1df0*/  STL.64 [R1+0x3f8], R100 ;  /* 0x0003f86401007387 */ /* 0x0001e20000100a00 */
[----:B------:R-:W-:Y:S01]  /*1e00*/  LEA R37, R11, R35, 0x1 ;  /* 0x000000230b257211 */ /* 0x000fe200078e08ff */
[----:B------:R-:W-:Y:S01]  /*1e10*/  IMAD R122, R3, 0x2c, RZ ;  /* 0x0000002c037a7824 */ /* 0x000fe200078e02ff */
[----:B------:R-:W-:Y:S01]  /*1e20*/  LEA R102, P0, R17, R10, 0x1 ;  /* 0x0000000a11667211 */ /* 0x000fe200078008ff */
[----:B------:R-:W-:Y:S01]  /*1e30*/  IMAD R123, R3, 0x2d, RZ ;  /* 0x0000002d037b7824 */ /* 0x000fe200078e02ff */
[-C--:B------:R-:W-:Y:S01]  /*1e40*/  LEA.HI.X.SX32 R105, R15, R2.reuse, 0x1, P1 ;  /* 0x000000020f697211 */ /* 0x080fe200008f0eff */
[----:B------:R-:W-:Y:S01]  /*1e50*/  IMAD R39, R11, 0x2, R37 ;  /* 0x000000020b277824 */ /* 0x000fe200078e0225 */
[----:B------:R-:W-:Y:S01]  /*1e60*/  LEA.HI.X.SX32 R103, R17, R2, 0x1, P0 ;  /* 0x0000000211677211 */ /* 0x000fe200000f0eff */
[----:B------:R-:W-:Y:S01]  /*1e70*/  IMAD R124, R3, 0x2e, RZ ;  /* 0x0000002e037c7824 */ /* 0x000fe200078e02ff */
[----:B------:R-:W-:Y:S01]  /*1e80*/  LOP3.LUT R241, R237, 0x8, RZ, 0xfc, !PT ;  /* 0x00000008edf17812 */ /* 0x000fe200078efcff */
[----:B------:R1:W-:Y:S01]  /*1e90*/  STL.64 [R1+0x3f0], R104 ;  /* 0x0003f06801007387 */ /* 0x0003e20000100a00 */
[----:B------:R-:W-:Y:S01]  /*1ea0*/  LEA R41, R11, R39, 0x1 ;  /* 0x000000270b297211 */ /* 0x000fe200078e08ff */
[----:B------:R-:W-:Y:S01]  /*1eb0*/  IMAD R125, R3, 0x2f, RZ ;  /* 0x0000002f037d7824 */ /* 0x000fe200078e02ff */
[----:B0-----:R-:W-:Y:S01]  /*1ec0*/  LEA R100, P2, R19, R10, 0x1 ;  /* 0x0000000a13647211 */ /* 0x001fe200078408ff */
[----:B------:R0:W-:Y:S01]  /*1ed0*/  STL.64 [R1+0x3e8], R102 ;  /* 0x0003e86601007387 */ /* 0x0001e20000100a00 */
[----:B------:R-:W-:Y:S01]  /*1ee0*/  IMAD R126, R3, 0x30, RZ ;  /* 0x00000030037e7824 */ /* 0x000fe200078e02ff */
[----:B------:R-:W-:Y:S01]  /*1ef0*/  LOP3.LUT R239, R237, 0x10, RZ, 0xfc, !PT ;  /* 0x00000010edef7812 */ /* 0x000fe200078efcff */
[----:B------:R-:W-:Y:S01]  /*1f00*/  IMAD R43, R11, 0x2, R41 ;  /* 0x000000020b2b7824 */ /* 0x000fe200078e0229 */
[----:B------:R-:W-:Y:S01]  /*1f10*/  LEA.HI.X.SX32 R101, R19, R2, 0x1, P2 ;  /* 0x0000000213657211 */ /* 0x000fe200010f0eff */
[C---:B------:R-:W-:Y:S01]  /*1f20*/  IMAD R127, R3.reuse, 0x31, RZ ;  /* 0x00000031037f7824 */ /* 0x040fe200078e02ff */
[----:B------:R-:W-:Y:S01]  /*1f30*/  LOP3.LUT R248, R248, 0xc, RZ, 0xc0, !PT ;  /* 0x0000000cf8f87812 */ /* 0x000fe200078ec0ff */
[----:B------:R-:W-:Y:S01]  /*1f40*/  IMAD R128, R3, 0x32, RZ ;  /* 0x0000003203807824 */ /* 0x000fe200078e02ff */
[----:B------:R-:W-:Y:S01]  /*1f50*/  LEA R45, R11, R43, 0x1 ;  /* 0x0000002b0b2d7211 */ /* 0x000fe200078e08ff */
[----:B------:R2:W-:Y:S01]  /*1f60*/  STL.64 [R1+0x3e0], R100 ;  /* 0x0003e06401007387 */ /* 0x0005e20000100a00 */
[-C--:B-1----:R-:W-:Y:S01]  /*1f70*/  LEA R104, P0, R21, R10.reuse, 0x1 ;  /* 0x0000000a15687211 */ /* 0x082fe200078008ff */
[----:B------:R-:W-:Y:S01]  /*1f80*/  IMAD R129, R3, 0x33, RZ ;  /* 0x0000003303817824 */ /* 0x000fe200078e02ff */
[----:B0-----:R-:W-:Y:S01]  /*1f90*/  LEA R102, P1, R23, R10, 0x1 ;  /* 0x0000000a17667211 */ /* 0x001fe200078208ff */
[----:B------:R-:W-:Y:S01]  /*1fa0*/  IMAD R47, R11, 0x2, R45 ;  /* 0x000000020b2f7824 */ /* 0x000fe200078e022d */
[-C--:B------:R-:W-:Y:S01]  /*1fb0*/  LEA.HI.X.SX32 R105, R21, R2.reuse, 0x1, P0 ;  /* 0x0000000215697211 */ /* 0x080fe200000f0eff */
[----:B------:R-:W-:Y:S01]  /*1fc0*/  IMAD R130, R3, 0x34, RZ ;  /* 0x0000003403827824 */ /* 0x000fe200078e02ff */
[----:B------:R-:W-:Y:S01]  /*1fd0*/  LEA.HI.X.SX32 R103, R23, R2, 0x1, P1 ;  /* 0x0000000217677211 */ /* 0x000fe200008f0eff */
[----:B------:R-:W-:Y:S01]  /*1fe0*/  IMAD R131, R3, 0x35, RZ ;  /* 0x0000003503837824 */ /* 0x000fe200078e02ff */
[----:B------:R-:W-:Y:S01]  /*1ff0*/  LEA R49, R11, R47, 0x1 ;  /* 0x0000002f0b317211 */ /* 0x000fe200078e08ff */
[----:B------:R-:W-:Y:S01]  /*2000*/  STL.64 [R1+0x3d8], R104 ;  /* 0x0003d86801007387 */ /* 0x000fe20000100a00 */
[----:B------:R-:W-:Y:S01]  /*2010*/  IMAD R132, R3, 0x36, RZ ;  /* 0x0000003603847824 */ /* 0x000fe200078e02ff */
[----:B--2---:R-:W-:Y:S01]  /*2020*/  LEA R100, P2, R25, R10, 0x1 ;  /* 0x0000000a19647211 */ /* 0x004fe200078408ff */
[----:B------:R-:W-:Y:S01]  /*2030*/  IMAD R133, R3, 0x37, RZ ;  /* 0x0000003703857824 */ /* 0x000fe200078e02ff */
[----:B------:R0:W-:Y:S01]  /*2040*/  STL.64 [R1+0x3d0], R102 ;  /* 0x0003d06601007387 */ /* 0x0001e20000100a00 */
[----:B------:R-:W-:Y:S01]  /*2050*/  IMAD R51, R11, 0x2, R49 ;  /* 0x000000020b337824 */ /* 0x000fe200078e0231 */
[----:B------:R-:W-:Y:S01]  /*2060*/  LEA.HI.X.SX32 R101, R25, R2, 0x1, P2 ;  /* 0x0000000219657211 */ /* 0x000fe200010f0eff */
[----:B------:R-:W-:Y:S01]  /*2070*/  IMAD R134, R3, 0x38, RZ ;  /* 0x0000003803867824 */ /* 0x000fe200078e02ff */
[----:B------:R-:W-:Y:S01]  /*2080*/  LEA R22, P2, R31, R10, 0x1 ;  /* 0x0000000a1f167211 */ /* 0x000fe200078408ff */
[----:B------:R-:W-:Y:S01]  /*2090*/  IMAD R135, R3, 0x39, RZ ;  /* 0x0000003903877824 */ /* 0x000fe200078e02ff */
[----:B------:R-:W-:Y:S01]  /*20a0*/  LEA R53, R11, R51, 0x1 ;  /* 0x000000330b357211 */ /* 0x000fe200078e08ff */
[----:B------:R1:W-:Y:S01]  /*20b0*/  STL.64 [R1+0x3c8], R100 ;  /* 0x0003c86401007387 */ /* 0x0003e20000100a00 */
[----:B------:R-:W-:Y:S01]  /*20c0*/  LEA.HI.X.SX32 R23, R31, R2, 0x1, P2 ;  /* 0x000000021f177211 */ /* 0x000fe200010f0eff */
[----:B------:R-:W-:Y:S01]  /*20d0*/  IMAD R136, R3, 0x3a, RZ ;  /* 0x0000003a03887824 */ /* 0x000fe200078e02ff */
[-C--:B------:R-:W-:Y:S01]  /*20e0*/  LEA R26, P2, R37, R10.reuse, 0x1 ;  /* 0x0000000a251a7211 */ /* 0x080fe200078408ff */
[----:B------:R-:W-:Y:S01]  /*20f0*/  IMAD R55, R11, 0x2, R53 ;  /* 0x000000020b377824 */ /* 0x000fe200078e0235 */
[-C--:B0-----:R-:W-:Y:S01]  /*2100*/  LEA R102, P0, R27, R10.reuse, 0x1 ;  /* 0x0000000a1b667211 */ /* 0x081fe200078008ff */
[----:B------:R-:W-:Y:S01]  /*2110*/  STL.64 [R1+0x3b0], R22 ;  /* 0x0003b01601007387 */ /* 0x000fe20000100a00 */
[----:B------:R-:W-:Y:S01]  /*2120*/  IMAD R137, R3, 0x3b, RZ ;  /* 0x0000003b03897824 */ /* 0x000fe200078e02ff */
[----:B------:R-:W-:Y:S01]  /*2130*/  LEA R241, R241, UR6, 0x4 ;  /* 0x00000006f1f17c11 */ /* 0x000fe2000f8e20ff */
[----:B------:R-:W-:Y:S01]  /*2140*/  IMAD R138, R3, 0x3c, RZ ;  /* 0x0000003c038a7824 */ /* 0x000fe200078e02ff */
[----:B------:R-:W-:Y:S01]  /*2150*/  LEA R57, R11, R55, 0x1 ;  /* 0x000000370b397211 */ /* 0x000fe200078e08ff */
[----:B------:R-:W-:Y:S01]  /*2160*/  IMAD R139, R3, 0x3d, RZ ;  /* 0x0000003d038b7824 */ /* 0x000fe200078e02ff */
[----:B-1----:R-:W-:Y:S01]  /*2170*/  LEA R100, P1, R29, R10, 0x1 ;  /* 0x0000000a1d647211 */ /* 0x002fe200078208ff */
[----:B------:R-:W-:Y:S01]  /*2180*/  IMAD R140, R3, 0x3e, RZ ;  /* 0x0000003e038c7824 */ /* 0x000fe200078e02ff */
[-C--:B------:R-:W-:Y:S01]  /*2190*/  LEA.HI.X.SX32 R103, R27, R2.reuse, 0x1, P0 ;  /* 0x000000021b677211 */ /* 0x080fe200000f0eff */
[----:B------:R-:W-:Y:S01]  /*21a0*/  IMAD R59, R11, 0x2, R57 ;  /* 0x000000020b3b7824 */ /* 0x000fe200078e0239 */
[-C--:B------:R-:W-:Y:S01]  /*21b0*/  LEA.HI.X.SX32 R101, R29, R2.reuse, 0x1, P1 ;  /* 0x000000021d657211 */ /* 0x080fe200008f0eff */
[----:B------:R-:W-:Y:S01]  /*21c0*/  IMAD R141, R3, 0x3f, RZ ;  /* 0x0000003f038d7824 */ /* 0x000fe200078e02ff */
[----:B------:R-:W-:Y:S01]  /*21d0*/  LEA.HI.X.SX32 R27, R37, R2, 0x1, P2 ;  /* 0x00000002251b7211 */ /* 0x000fe200010f0eff */
[----:B------:R0:W-:Y:S01]  /*21e0*/  STL.64 [R1+0x3c0], R102 ;  /* 0x0003c06601007387 */ /* 0x0001e20000100a00 */
[----:B------:R-:W-:Y:S01]  /*21f0*/  LEA R61, R11, R59, 0x1 ;  /* 0x0000003b0b3d7211 */ /* 0x000fe200078e08ff */
[----:B------:R-:W-:Y:S01]  /*2200*/  IMAD.IADD R251, R251, 0x1, R248 ;  /* 0x00000001fbfb7824 */ /* 0x000fe200078e02f8 */
[-C--:B------:R-:W-:Y:S01]  /*2210*/  LEA R28, P1, R35, R10.reuse, 0x1 ;  /* 0x0000000a231c7211 */ /* 0x080fe200078208ff */
[----:B------:R1:W-:Y:S01]  /*2220*/  STL.64 [R1+0x3b8], R100 ;  /* 0x0003b86401007387 */ /* 0x0003e20000100a00 */
[----:B------:R-:W-:Y:S01]  /*2230*/  LEA R30, P2, R43, R10, 0x1 ;  /* 0x0000000a2b1e7211 */ /* 0x000fe200078408ff */
[----:B------:R-:W-:Y:S01]  /*2240*/  IMAD R63, R11, 0x2, R61 ;  /* 0x000000020b3f7824 */ /* 0x000fe200078e023d */
[-C--:B------:R-:W-:Y:S01]  /*2250*/  LEA.HI.X.SX32 R29, R35, R2.reuse, 0x1, P1 ;  /* 0x00000002231d7211 */ /* 0x080fe200008f0eff */
[----:B------:R-:W-:Y:S01]  /*2260*/  STL.64 [R1+0x398], R26 ;  /* 0x0003981a01007387 */ /* 0x000fe20000100a00 */
[----:B------:R-:W-:Y:S01]  /*2270*/  LEA.HI.X.SX32 R31, R43, R2, 0x1, P2 ;  /* 0x000000022b1f7211 */ /* 0x000fe200010f0eff */
[----:B------:R-:W-:Y:S01]  /*2280*/  IMAD.IADD R250, R248, 0x1, R241 ;  /* 0x00000001f8fa7824 */ /* 0x000fe200078e02f1 */
[----:B------:R-:W-:-:S02]  /*2290*/  LEA R65, R11, R63, 0x1 ;  /* 0x0000003f0b417211 */ /* 0x000fc400078e08ff */
[----:B0-----:R-:W-:Y:S02]  /*22a0*/  CS2R R102, SRZ ;  /* 0x0000000000667805 */ /* 0x001fe4000001ff00 */
[-C--:B------:R-:W-:Y:S02]  /*22b0*/  LEA R32, P1, R41, R10.reuse, 0x1 ;  /* 0x0000000a29207211 */ /* 0x080fe400078208ff */
[----:B------:R-:W-:Y:S02]  /*22c0*/  CS2R R104, SRZ ;  /* 0x0000000000687805 */ /* 0x000fe4000001ff00 */
[----:B------:R-:W-:Y:S01]  /*22d0*/  LEA R239, R239, UR6, 0x4 ;  /* 0x00000006efef7c11 */ /* 0x000fe2000f8e20ff */
[----:B------:R-:W-:Y:S01]  /*22e0*/  IMAD R67, R11, 0x2, R65 ;  /* 0x000000020b437824 */ /* 0x000fe200078e0241 */
[----:B-1----:R-:W-:Y:S01]  /*22f0*/  LEA R100, P0, R33, R10, 0x1 ;  /* 0x0000000a21647211 */ /* 0x002fe200078008ff */
[----:B------:R-:W0:Y:S01]  /*2300*/  LDCU UR9, c[0x0][0x3a8] ;  /* 0x00007500ff0977ac */ /* 0x000e220008000800 */
[----:B------:R-:W-:-:S02]  /*2310*/  IADD3 R247, PT, PT, R38, UR6, RZ ;  /* 0x0000000626f77c10 */ /* 0x000fc4000fffe0ff */
[----:B------:R-:W-:Y:S02]  /*2320*/  LEA R69, R11, R67, 0x1 ;  /* 0x000000430b457211 */ /* 0x000fe400078e08ff */
[----:B------:R-:W-:Y:S02]  /*2330*/  LEA.HI.X.SX32 R101, R33, R2, 0x1, P0 ;  /* 0x0000000221657211 */ /* 0x000fe400000f0eff */
[----:B------:R-:W-:Y:S01]  /*2340*/  LEA R34, P0, R39, R10, 0x1 ;  /* 0x0000000a27227211 */ /* 0x000fe200078008ff */
[----:B------:R-:W-:Y:S01]  /*2350*/  IMAD R71, R11, 0x2, R69 ;  /* 0x000000020b477824 */ /* 0x000fe200078e0245 */
[-C--:B------:R-:W-:Y:S01]  /*2360*/  LEA.HI.X.SX32 R33, R41, R2.reuse, 0x1, P1 ;  /* 0x0000000229217211 */ /* 0x080fe200008f0eff */
[----:B------:R1:W-:Y:S01]  /*2370*/  STL.64 [R1+0x3a8], R100 ;  /* 0x0003a86401007387 */ /* 0x0003e20000100a00 */
[----:B------:R-:W-:Y:S02]  /*2380*/  LEA.HI.X.SX32 R35, R39, R2, 0x1, P0 ;  /* 0x0000000227237211 */ /* 0x000fe400000f0eff */
[----:B------:R-:W-:Y:S01]  /*2390*/  LEA R73, R11, R71, 0x1 ;  /* 0x000000470b497211 */ /* 0x000fe200078e08ff */
[----:B------:R2:W-:Y:S01]  /*23a0*/  STL.64 [R1+0x3a0], R28 ;  /* 0x0003a01c01007387 */ /* 0x0005e20000100a00 */
[----:B------:R-:W-:-:S02]  /*23b0*/  LEA R40, P0, R45, R10, 0x1 ;  /* 0x0000000a2d287211 */ /* 0x000fc400078008ff */
[----:B------:R-:W-:Y:S01]  /*23c0*/  LEA R75, R11, R73, 0x1 ;  /* 0x000000490b4b7211 */ /* 0x000fe200078e08ff */
[----:B------:R-:W-:Y:S01]  /*23d0*/  STL.64 [R1+0x380], R30 ;  /* 0x0003801e01007387 */ /* 0x000fe20000100a00 */
[----:B------:R-:W-:Y:S02]  /*23e0*/  LEA R36, P1, R47, R10, 0x1 ;  /* 0x0000000a2f247211 */ /* 0x000fe400078208ff */
[-C--:B------:R-:W-:Y:S01]  /*23f0*/  LEA.HI.X.SX32 R41, R45, R2.reuse, 0x1, P0 ;  /* 0x000000022d297211 */ /* 0x080fe200000f0eff */
[----:B------:R-:W-:Y:S01]  /*2400*/  IMAD R77, R11, 0x2, R75 ;  /* 0x000000020b4d7824 */ /* 0x000fe200078e024b */
[----:B------:R3:W-:Y:S01]  /*2410*/  STL.64 [R1+0x390], R34 ;  /* 0x0003902201007387 */ /* 0x0007e20000100a00 */
[----:B------:R-:W-:Y:S02]  /*2420*/  LEA.HI.X.SX32 R37, R47, R2, 0x1, P1 ;  /* 0x000000022f257211 */ /* 0x000fe400008f0eff */
[----:B-1----:R-:W-:Y:S02]  /*2430*/  CS2R R100, SRZ ;  /* 0x0000000000647805 */ /* 0x002fe4000001ff00 */
[-C--:B------:R-:W-:Y:S01]  /*2440*/  LEA R44, P0, R51, R10.reuse, 0x1 ;  /* 0x0000000a332c7211 */ /* 0x080fe200078008ff */
[----:B------:R-:W-:Y:S01]  /*2450*/  STL.64 [R1+0x388], R32 ;  /* 0x0003882001007387 */ /* 0x000fe20000100a00 */
[----:B------:R-:W-:Y:S01]  /*2460*/  LEA R79, R11, R77, 0x1 ;  /* 0x0000004d0b4f7211 */ /* 0x000fe200078e08ff */
[----:B--2---:R-:W-:Y:S01]  /*2470*/  IMAD R28, R3, 0xf, RZ ;  /* 0x0000000f031c7824 */ /* 0x004fe200078e02ff */
[----:B------:R-:W-:-:S02]  /*2480*/  LEA R42, P1, R53, R10, 0x1 ;  /* 0x0000000a352a7211 */ /* 0x000fc400078208ff */
[----:B------:R-:W-:Y:S02]  /*2490*/  LEA R81, R11, R79, 0x1 ;  /* 0x0000004f0b517211 */ /* 0x000fe400078e08ff */
[----:B------:R-:W-:Y:S02]  /*24a0*/  LEA.HI.X.SX32 R45, R51, R2, 0x1, P0 ;  /* 0x00000002332d7211 */ /* 0x000fe400000f0eff */
[----:B------:R-:W-:Y:S02]  /*24b0*/  LEA R83, R11, R81, 0x1 ;  /* 0x000000510b537211 */ /* 0x000fe400078e08ff */
[----:B---3--:R-:W-:Y:S02]  /*24c0*/  LEA R34, P2, R49, R10, 0x1 ;  /* 0x0000000a31227211 */ /* 0x008fe400078408ff */
[-C--:B------:R-:W-:Y:S01]  /*24d0*/  LEA.HI.X.SX32 R43, R53, R2.reuse, 0x1, P1 ;  /* 0x00000002352b7211 */ /* 0x080fe200008f0eff */
[----:B------:R-:W-:Y:S01]  /*24e0*/  IMAD R85, R11, 0x2, R83 ;  /* 0x000000020b557824 */ /* 0x000fe200078e0253 */
[----:B------:R-:W-:-:S02]  /*24f0*/  LEA.HI.X.SX32 R35, R49, R2, 0x1, P2 ;  /* 0x0000000231237211 */ /* 0x000fc400010f0eff */
[----:B------:R-:W-:Y:S01]  /*2500*/  LEA R46, P0, R57, R10, 0x1 ;  /* 0x0000000a392e7211 */ /* 0x000fe200078008ff */
[----:B------:R-:W-:Y:S01]  /*2510*/  IMAD R87, R11, 0x2, R85 ;  /* 0x000000020b577824 */ /* 0x000fe200078e0255 */
[----:B------:R-:W-:Y:S01]  /*2520*/  IADD3 R249, PT, PT, R248, R239, RZ ;  /* 0x000000eff8f97210 */ /* 0x000fe20007ffe0ff */
[----:B------:R-:W-:Y:S01]  /*2530*/  STL.64 [R1+0x368], R34 ;  /* 0x0003682201007387 */ /* 0x000fe20000100a00 */
[----:B------:R-:W-:Y:S01]  /*2540*/  LEA.HI.X.SX32 R47, R57, R2, 0x1, P0 ;  /* 0x00000002392f7211 */ /* 0x000fe200000f0eff */
[----:B------:R-:W-:Y:S01]  /*2550*/  IMAD R89, R11, 0x2, R87 ;  /* 0x000000020b597824 */ /* 0x000fe200078e0257 */
[----:B------:R-:W-:Y:S01]  /*2560*/  LEA R50, P0, R63, R10, 0x1 ;  /* 0x0000000a3f327211 */ /* 0x000fe200078008ff */
[----:B------:R1:W-:Y:S01]  /*2570*/  STL.64 [R1+0x378], R40 ;  /* 0x0003782801007387 */ /* 0x0003e20000100a00 */
[----:B------:R-:W-:Y:S01]  /*2580*/  LOP3.LUT R38, R6, 0x40, RZ, 0x3c, !PT ;  /* 0x0000004006267812 */ /* 0x000fe200078e3cff */
[----:B------:R-:W-:Y:S01]  /*2590*/  IMAD R91, R11, 0x2, R89 ;  /* 0x000000020b5b7824 */ /* 0x000fe200078e0259 */
[----:B------:R-:W-:Y:S01]  /*25a0*/  LEA.HI.X.SX32 R51, R63, R2, 0x1, P0 ;  /* 0x000000023f337211 */ /* 0x000fe200000f0eff */
[----:B------:R-:W-:Y:S01]  /*25b0*/  STL.64 [R1+0x370], R36 ;  /* 0x0003702401007387 */ /* 0x000fe20000100a00 */
[----:B------:R-:W-:-:S02]  /*25c0*/  LEA R54, P0, R69, R10, 0x1 ;  /* 0x0000000a45367211 */ /* 0x000fc400078008ff */
[C---:B------:R-:W-:Y:S01]  /*25d0*/  LEA R93, R11.reuse, R91, 0x1 ;  /* 0x0000005b0b5d7211 */ /* 0x040fe200078e08ff */
[----:B------:R2:W-:Y:S01]  /*25e0*/  STL.64 [R1+0x360], R44 ;  /* 0x0003602c01007387 */ /* 0x0005e20000100a00 */
[----:B------:R-:W-:Y:S02]  /*25f0*/  LOP3.LUT R252, R0, 0x60, RZ, 0x3c, !PT ;  /* 0x0000006000fc7812 */ /* 0x000fe400078e3cff */
[----:B------:R-:W-:Y:S01]  /*2600*/  LEA R95, R11, R93, 0x1 ;  /* 0x0000005d0b5f7211 */ /* 0x000fe200078e08ff */
[----:B------:R3:W-:Y:S01]  /*2610*/  STL.64 [R1+0x358], R42 ;  /* 0x0003582a01007387 */ /* 0x0007e20000100a00 */
[----:B-1----:R-:W-:Y:S02]  /*2620*/  LEA R40, P2, R55, R10, 0x1 ;  /* 0x0000000a37287211 */ /* 0x002fe400078408ff */
[----:B------:R-:W-:Y:S01]  /*2630*/  MOV R219, 0xff800000 ;  /* 0xff80000000db7802 */ /* 0x000fe20000000f00 */
[----:B------:R-:W-:Y:S01]  /*2640*/  IMAD R9, R11, 0x2, R95 ;  /* 0x000000020b097824 */ /* 0x000fe200078e025f */
[----:B------:R-:W-:-:S02]  /*2650*/  LEA.HI.X.SX32 R41, R55, R2, 0x1, P2 ;  /* 0x0000000237297211 */ /* 0x000fc400010f0eff */
[----:B------:R-:W-:Y:S01]  /*2660*/  LEA.HI.X.SX32 R55, R69, R2, 0x1, P0 ;  /* 0x0000000245377211 */ /* 0x000fe200000f0eff */
[----:B------:R-:W-:Y:S01]  /*2670*/  IMAD R97, R11, 0x2, R9 ;  /* 0x000000020b617824 */ /* 0x000fe200078e0209 */
[-C--:B--2---:R-:W-:Y:S01]  /*2680*/  LEA R44, P1, R59, R10.reuse, 0x1 ;  /* 0x0000000a3b2c7211 */ /* 0x084fe200078208ff */
[----:B------:R-:W-:Y:S01]  /*2690*/  STL.64 [R1+0x350], R40 ;  /* 0x0003502801007387 */ /* 0x000fe20000100a00 */
[-C--:B------:R-:W-:Y:S02]  /*26a0*/  LEA R58, P0, R75, R10.reuse, 0x1 ;  /* 0x0000000a4b3a7211 */ /* 0x080fe400078008ff */
[----:B------:R-:W-:Y:S02]  /*26b0*/  LEA R99, R11, R97, 0x1 ;  /* 0x000000610b637211 */ /* 0x000fe400078e08ff */
[----:B---3--:R-:W-:Y:S02]  /*26c0*/  LEA R42, P2, R61, R10, 0x1 ;  /* 0x0000000a3d2a7211 */ /* 0x008fe400078408ff */
[-C--:B------:R-:W-:Y:S01]  /*26d0*/  LEA.HI.X.SX32 R45, R59, R2.reuse, 0x1, P1 ;  /* 0x000000023b2d7211 */ /* 0x080fe200008f0eff */
[----:B------:R-:W-:Y:S01]  /*26e0*/  IMAD R5, R11, 0x2, R99 ;  /* 0x000000020b057824 */ /* 0x000fe200078e0263 */
[----:B------:R-:W-:-:S02]  /*26f0*/  LEA.HI.X.SX32 R43, R61, R2, 0x1, P2 ;  /* 0x000000023d2b7211 */ /* 0x000fc400010f0eff */
[----:B------:R-:W-:Y:S02]  /*2700*/  LEA R48, P1, R65, R10, 0x1 ;  /* 0x0000000a41307211 */ /* 0x000fe400078208ff */
[----:B------:R-:W-:Y:S01]  /*2710*/  LEA R13, R11, R5, 0x1 ;  /* 0x000000050b0d7211 */ /* 0x000fe200078e08ff */
[----:B------:R-:W-:Y:S01]  /*2720*/  STL.64 [R1+0x338], R42 ;  /* 0x0003382a01007387 */ /* 0x000fe20000100a00 */
[----:B------:R-:W-:Y:S02]  /*2730*/  LEA.HI.X.SX32 R49, R65, R2, 0x1, P1 ;  /* 0x0000000241317211 */ /* 0x000fe400008f0eff */
[----:B------:R-:W-:Y:S01]  /*2740*/  LEA R52, P1, R71, R10, 0x1 ;  /* 0x0000000a47347211 */ /* 0x000fe200078208ff */
[----:B------:R-:W-:Y:S01]  /*2750*/  IMAD R15, R11, 0x2, R13 ;  /* 0x000000020b0f7824 */ /* 0x000fe200078e020d */
[----:B------:R1:W-:Y:S01]  /*2760*/  STL.64 [R1+0x348], R46 ;  /* 0x0003482e01007387 */ /* 0x0003e20000100a00 */
[-C--:B------:R-:W-:Y:S02]  /*2770*/  LEA.HI.X.SX32 R59, R75, R2.reuse, 0x1, P0 ;  /* 0x000000024b3b7211 */ /* 0x080fe400000f0eff */
[----:B------:R-:W-:Y:S01]  /*2780*/  LEA.HI.X.SX32 R53, R71, R2, 0x1, P1 ;  /* 0x0000000247357211 */ /* 0x000fe200008f0eff */
[----:B------:R2:W-:Y:S01]  /*2790*/  STL.64 [R1+0x340], R44 ;  /* 0x0003402c01007387 */ /* 0x0005e20000100a00 */
[----:B------:R-:W-:-:S02]  /*27a0*/  LEA R17, R11, R15, 0x1 ;  /* 0x0000000f0b117211 */ /* 0x000fc400078e08ff */
[-C--:B------:R-:W-:Y:S02]  /*27b0*/  LEA R56, P1, R77, R10.reuse, 0x1 ;  /* 0x0000000a4d387211 */ /* 0x080fe400078208ff */
[----:B------:R-:W-:Y:S01]  /*27c0*/  LEA R62, P0, R81, R10, 0x1 ;  /* 0x0000000a513e7211 */ /* 0x000fe200078008ff */
[----:B------:R-:W-:Y:S01]  /*27d0*/  IMAD R19, R11, 0x2, R17 ;  /* 0x000000020b137824 */ /* 0x000fe200078e0211 */
[----:B------:R-:W-:Y:S02]  /*27e0*/  LEA.HI.X.SX32 R57, R77, R2, 0x1, P1 ;  /* 0x000000024d397211 */ /* 0x000fe400008f0eff */
[----:B------:R-:W-:Y:S02]  /*27f0*/  CS2R R76, SRZ ;  /* 0x00000000004c7805 */ /* 0x000fe4000001ff00 */
[----:B-1----:R-:W-:Y:S02]  /*2800*/  LEA R46, P2, R67, R10, 0x1 ;  /* 0x0000000a432e7211 */ /* 0x002fe400078408ff */
[----:B------:R-:W-:Y:S01]  /*2810*/  LEA R21, R11, R19, 0x1 ;  /* 0x000000130b157211 */ /* 0x000fe200078e08ff */
[----:B--2---:R-:W-:Y:S01]  /*2820*/  IMAD R44, R3, 0x1e, RZ ;  /* 0x0000001e032c7824 */ /* 0x004fe200078e02ff */
[----:B------:R-:W-:-:S02]  /*2830*/  LEA.HI.X.SX32 R47, R67, R2, 0x1, P2 ;  /* 0x00000002432f7211 */ /* 0x000fc400010f0eff */
[----:B------:R-:W-:Y:S01]  /*2840*/  LEA.HI.X.SX32 R63, R81, R2, 0x1, P0 ;  /* 0x00000002513f7211 */ /* 0x000fe200000f0eff */
[----:B------:R-:W-:Y:S01]  /*2850*/  IMAD R23, R11, 0x2, R21 ;  /* 0x000000020b177824 */ /* 0x000fe200078e0215 */
[-C--:B------:R-:W-:Y:S01]  /*2860*/  LEA R60, P1, R83, R10.reuse, 0x1 ;  /* 0x0000000a533c7211 */ /* 0x080fe200078208ff */
[----:B------:R-:W-:Y:S01]  /*2870*/  STL.64 [R1+0x320], R46 ;  /* 0x0003202e01007387 */ /* 0x000fe20000100a00 */
[----:B------:R-:W-:Y:S02]  /*2880*/  LEA R66, P0, R87, R10, 0x1 ;  /* 0x0000000a57427211 */ /* 0x000fe400078008ff */
[----:B------:R-:W-:Y:S02]  /*2890*/  CS2R R80, SRZ ;  /* 0x0000000000507805 */ /* 0x000fe4000001ff00 */
[----:B------:R-:W-:Y:S01]  /*28a0*/  LEA R25, R11, R23, 0x1 ;  /* 0x000000170b197211 */ /* 0x000fe200078e08ff */
[----:B------:R1:W-:Y:S01]  /*28b0*/  STL.64 [R1+0x330], R50 ;  /* 0x0003303201007387 */ /* 0x0003e20000100a00 */
[----:B------:R-:W-:-:S02]  /*28c0*/  LEA.HI.X.SX32 R61, R83, R2, 0x1, P1 ;  /* 0x00000002533d7211 */ /* 0x000fc400008f0eff */
[----:B------:R-:W-:Y:S02]  /*28d0*/  CS2R R82, SRZ ;  /* 0x0000000000527805 */ /* 0x000fe4000001ff00 */
[----:B------:R-:W-:Y:S01]  /*28e0*/  LEA R64, P1, R89, R10, 0x1 ;  /* 0x0000000a59407211 */ /* 0x000fe200078208ff */
[----:B------:R-:W-:Y:S01]  /*28f0*/  IMAD R27, R11, 0x2, R25 ;  /* 0x000000020b1b7824 */ /* 0x000fe200078e0219 */
[----:B------:R-:W-:Y:S01]  /*2900*/  STL.64 [R1+0x328], R48 ;  /* 0x0003283001007387 */ /* 0x000fe20000100a00 */
[-C--:B------:R-:W-:Y:S02]  /*2910*/  LEA.HI.X.SX32 R67, R87, R2.reuse, 0x1, P0 ;  /* 0x0000000257437211 */ /* 0x080fe400000f0eff */
[----:B------:R-:W-:Y:S02]  /*2920*/  CS2R R86, SRZ ;  /* 0x0000000000567805 */ /* 0x000fe4000001ff00 */
[----:B------:R-:W-:Y:S02]  /*2930*/  LEA.HI.X.SX32 R65, R89, R2, 0x1, P1 ;  /* 0x0000000259417211 */ /* 0x000fe400008f0eff */
[----:B------:R-:W-:-:S02]  /*2940*/  CS2R R88, SRZ ;  /* 0x0000000000587805 */ /* 0x000fc4000001ff00 */
[----:B------:R-:W-:Y:S02]  /*2950*/  LEA R29, R11, R27, 0x1 ;  /* 0x0000001b0b1d7211 */ /* 0x000fe400078e08ff */
[-C--:B-1----:R-:W-:Y:S02]  /*2960*/  LEA R50, P2, R73, R10.reuse, 0x1 ;  /* 0x0000000a49327211 */ /* 0x082fe400078408ff */
[----:B------:R-:W-:Y:S01]  /*2970*/  LEA R70, P0, R93, R10, 0x1 ;  /* 0x0000000a5d467211 */ /* 0x000fe200078008ff */
[----:B------:R-:W-:Y:S01]  /*2980*/  IMAD R31, R11, 0x2, R29 ;  /* 0x000000020b1f7824 */ /* 0x000fe200078e021d */
[----:B------:R-:W-:Y:S02]  /*2990*/  LEA.HI.X.SX32 R51, R73, R2, 0x1, P2 ;  /* 0x0000000249337211 */ /* 0x000fe400010f0eff */
[----:B------:R-:W-:Y:S02]  /*29a0*/  LEA R68, P1, R95, R10, 0x1 ;  /* 0x0000000a5f447211 */ /* 0x000fe400078208ff */
[----:B------:R-:W-:Y:S01]  /*29b0*/  LEA R33, R11, R31, 0x1 ;  /* 0x0000001f0b217211 */ /* 0x000fe200078e08ff */
[----:B------:R-:W-:Y:S01]  /*29c0*/  STL.64 [R1+0x308], R50 ;  /* 0x0003083201007387 */ /* 0x000fe20000100a00 */
[----:B------:R-:W-:-:S02]  /*29d0*/  LEA.HI.X.SX32 R71, R93, R2, 0x1, P0 ;  /* 0x000000025d477211 */ /* 0x000fc400000f0eff */
[----:B------:R-:W-:Y:S02]  /*29e0*/  CS2R R92, SRZ ;  /* 0x00000000005c7805 */ /* 0x000fe4000001ff00 */
[----:B------:R-:W-:Y:S01]  /*29f0*/  LEA.HI.X.SX32 R69, R95, R2, 0x1, P1 ;  /* 0x000000025f457211 */ /* 0x000fe200008f0eff */
[----:B------:R-:W-:Y:S01]  /*2a00*/  IMAD R35, R11, 0x2, R33 ;  /* 0x000000020b237824 */ /* 0x000fe200078e0221 */
[----:B------:R1:W-:Y:S01]  /*2a10*/  STL.64 [R1+0x318], R54 ;  /* 0x0003183601007387 */ /* 0x0003e20000100a00 */
[----:B------:R-:W-:Y:S02]  /*2a20*/  LEA R72, P0, R97, R10, 0x1 ;  /* 0x0000000a61487211 */ /* 0x000fe400078008ff */
[----:B------:R-:W-:Y:S02]  /*2a30*/  CS2R R94, SRZ ;  /* 0x00000000005e7805 */ /* 0x000fe4000001ff00 */
[----:B------:R-:W-:Y:S01]  /*2a40*/  MOV R225, 0xff800000 ;  /* 0xff80000000e17802 */ /* 0x000fe20000000f00 */
[----:B------:R-:W-:Y:S01]  /*2a50*/  STL.64 [R1+0x310], R52 ;  /* 0x0003103401007387 */ /* 0x000fe20000100a00 */
[----:B------:R-:W-:-:S02]  /*2a60*/  LEA R37, R11, R35, 0x1 ;  /* 0x000000230b257211 */ /* 0x000fc400078e08ff */
[----:B------:R-:W-:Y:S02]  /*2a70*/  LEA.HI.X.SX32 R73, R97, R2, 0x1, P0 ;  /* 0x0000000261497211 */ /* 0x000fe400000f0eff */
[----:B------:R-:W-:Y:S02]  /*2a80*/  CS2R R96, SRZ ;  /* 0x0000000000607805 */ /* 0x000fe4000001ff00 */
[-C--:B------:R-:W-:Y:S01]  /*2a90*/  LEA R74, P0, R13, R10.reuse, 0x1 ;  /* 0x0000000a0d4a7211 */ /* 0x080fe200078008ff */
[----:B------:R-:W-:Y:S01]  /*2aa0*/  IMAD R39, R11, 0x2, R37 ;  /* 0x000000020b277824 */ /* 0x000fe200078e0225 */
[----:B------:R-:W-:Y:S02]  /*2ab0*/  MOV R184, 0x3f800000 ;  /* 0x3f80000000b87802 */ /* 0x000fe40000000f00 */
[----:B-1----:R-:W-:Y:S02]  /*2ac0*/  LEA R54, P2, R79, R10, 0x1 ;  /* 0x0000000a4f367211 */ /* 0x002fe400078408ff */
[----:B------:R-:W-:-:S02]  /*2ad0*/  LEA R41, R11, R39, 0x1 ;  /* 0x000000270b297211 */ /* 0x000fc400078e08ff */
[-C--:B------:R-:W-:Y:S02]  /*2ae0*/  LEA.HI.X.SX32 R55, R79, R2.reuse, 0x1, P2 ;  /* 0x000000024f377211 */ /* 0x080fe400010f0eff */
[----:B------:R-:W-:Y:S02]  /*2af0*/  CS2R R78, SRZ ;  /* 0x00000000004e7805 */ /* 0x000fe4000001ff00 */
[----:B------:R-:W-:Y:S01]  /*2b00*/  LEA.HI.X.SX32 R75, R13, R2, 0x1, P0 ;  /* 0x000000020d4b7211 */ /* 0x000fe200000f0eff */
[C---:B------:R-:W-:Y:S01]  /*2b10*/  IMAD R43, R11.reuse, 0x2, R41 ;  /* 0x000000020b2b7824 */ /* 0x040fe200078e0229 */
[----:B------:R-:W-:Y:S01]  /*2b20*/  MOV R196, 0x3f800000 ;  /* 0x3f80000000c47802 */ /* 0x000fe20000000f00 */
[----:B------:R-:W-:Y:S03]  /*2b30*/  STL.64 [R1+0x2f0], R54 ;  /* 0x0002f03601007387 */ /* 0x000fe60000100a00 */
[C---:B------:R-:W-:Y:S01]  /*2b40*/  LEA R45, R11.reuse, R43, 0x1 ;  /* 0x0000002b0b2d7211 */ /* 0x040fe200078e08ff */
[----:B------:R1:W-:Y:S04]  /*2b50*/  STL.64 [R1+0x300], R58 ;  /* 0x0003003a01007387 */ /* 0x0003e80000100a00 */
[C---:B------:R-:W-:Y:S01]  /*2b60*/  IMAD R47, R11.reuse, 0x2, R45 ;  /* 0x000000020b2f7824 */ /* 0x040fe200078e022d */
[----:B------:R2:W-:Y:S04]  /*2b70*/  STL.64 [R1+0x2f8], R56 ;  /* 0x0002f83801007387 */ /* 0x0005e80000100a00 */
[----:B------:R-:W-:-:S02]  /*2b80*/  LEA R49, R11, R47, 0x1 ;  /* 0x0000002f0b317211 */ /* 0x000fc400078e08ff */
[----:B-1----:R-:W-:-:S03]  /*2b90*/  LEA R58, P2, R85, R10, 0x1 ;  /* 0x0000000a553a7211 */ /* 0x002fc600078408ff */
[----:B------:R-:W-:Y:S01]  /*2ba0*/  IMAD R51, R11, 0x2, R49 ;  /* 0x000000020b337824 */ /* 0x000fe200078e0231 */
[----:B------:R-:W-:Y:S02]  /*2bb0*/  LEA.HI.X.SX32 R59, R85, R2, 0x1, P2 ;  /* 0x00000002553b7211 */ /* 0x000fe400010f0eff */
[----:B------:R-:W-:Y:S02]  /*2bc0*/  CS2R R84, SRZ ;  /* 0x0000000000547805 */ /* 0x000fe4000001ff00 */
[C---:B------:R-:W-:Y:S01]  /*2bd0*/  LEA R53, R11.reuse, R51, 0x1 ;  /* 0x000000330b357211 */ /* 0x040fe200078e08ff */
[----:B------:R1:W-:Y:S04]  /*2be0*/  STL.64 [R1+0x2d8], R58 ;  /* 0x0002d83a01007387 */ /* 0x0003e80000100a00 */
[C---:B------:R-:W-:Y:S01]  /*2bf0*/  IMAD R55, R11.reuse, 0x2, R53 ;  /* 0x000000020b377824 */ /* 0x040fe200078e0235 */
[----:B------:R3:W-:Y:S04]  /*2c00*/  STL.64 [R1+0x2e8], R62 ;  /* 0x0002e83e01007387 */ /* 0x0007e80000100a00 */
[C---:B--2---:R-:W-:Y:S01]  /*2c10*/  LEA R57, R11.reuse, R55, 0x1 ;  /* 0x000000370b397211 */ /* 0x044fe200078e08ff */
[----:B------:R2:W-:Y:S04]  /*2c20*/  STL.64 [R1+0x2e0], R60 ;  /* 0x0002e03c01007387 */ /* 0x0005e80000100a00 */
[----:B-1----:R-:W-:Y:S01]  /*2c30*/  IMAD R59, R11, 0x2, R57 ;  /* 0x000000020b3b7824 */ /* 0x002fe200078e0239 */
[----:B---3--:R-:W-:-:S04]  /*2c40*/  LEA R62, P2, R91, R10, 0x1 ;  /* 0x0000000a5b3e7211 */ /* 0x008fc800078408ff */
[----:B------:R-:W-:Y:S02]  /*2c50*/  LEA.HI.X.SX32 R63, R91, R2, 0x1, P2 ;  /* 0x000000025b3f7211 */ /* 0x000fe400010f0eff */
[----:B------:R-:W-:Y:S02]  /*2c60*/  CS2R R90, SRZ ;  /* 0x00000000005a7805 */ /* 0x000fe4000001ff00 */
[C---:B--2---:R-:W-:Y:S01]  /*2c70*/  LEA R61, R11.reuse, R59, 0x1 ;  /* 0x0000003b0b3d7211 */ /* 0x044fe200078e08ff */
[----:B------:R1:W-:Y:S04]  /*2c80*/  STL.64 [R1+0x2c0], R62 ;  /* 0x0002c03e01007387 */ /* 0x0003e80000100a00 */
[----:B------:R2:W-:Y:S04]  /*2c90*/  STL.64 [R1+0x2d0], R66 ;  /* 0x0002d04201007387 */ /* 0x0005e80000100a00 */
[----:B------:R3:W-:Y:S01]  /*2ca0*/  STL.64 [R1+0x2c8], R64 ;  /* 0x0002c84001007387 */ /* 0x0007e20000100a00 */
[----:B-1----:R-:W-:-:S03]  /*2cb0*/  IMAD R63, R11, 0x2, R61 ;  /* 0x000000020b3f7824 */ /* 0x002fc600078e023d */
[----:B------:R1:W-:Y:S01]  /*2cc0*/  STL.64 [R1+0x2b8], R70 ;  /* 0x0002b84601007387 */ /* 0x0003e20000100a00 */
[----:B--2---:R-:W-:-:S03]  /*2cd0*/  LEA R66, P2, R9, R10, 0x1 ;  /* 0x0000000a09427211 */ /* 0x004fc600078408ff */
[----:B------:R2:W-:Y:S01]  /*2ce0*/  STL.64 [R1+0x2b0], R68 ;  /* 0x0002b04401007387 */ /* 0x0005e20000100a00 */
[----:B---3--:R-:W-:Y:S02]  /*2cf0*/  LEA R65, R11, R63, 0x1 ;  /* 0x0000003f0b417211 */ /* 0x008fe400078e08ff */
[----:B------:R-:W-:-:S03]  /*2d00*/  LEA.HI.X.SX32 R67, R9, R2, 0x1, P2 ;  /* 0x0000000209437211 */ /* 0x000fc600010f0eff */
[----:B------:R-:W-:Y:S01]  /*2d10*/  IMAD R9, R11, 0x2, R65 ;  /* 0x000000020b097824 */ /* 0x000fe200078e0241 */
[-C--:B-1----:R-:W-:Y:S01]  /*2d20*/  LEA R70, P1, R99, R10.reuse, 0x1 ;  /* 0x0000000a63467211 */ /* 0x082fe200078208ff */
[----:B------:R1:W-:Y:S01]  /*2d30*/  STL.64 [R1+0x2a8], R66 ;  /* 0x0002a84201007387 */ /* 0x0003e20000100a00 */
[----:B--2---:R-:W-:Y:S02]  /*2d40*/  LEA R68, P2, R5, R10, 0x1 ;  /* 0x0000000a05447211 */ /* 0x004fe400078408ff */
[-C--:B------:R-:W-:Y:S01]  /*2d50*/  LEA.HI.X.SX32 R71, R99, R2.reuse, 0x1, P1 ;  /* 0x0000000263477211 */ /* 0x080fe200008f0eff */
[----:B------:R2:W-:Y:S01]  /*2d60*/  STL.64 [R1+0x2a0], R72 ;  /* 0x0002a04801007387 */ /* 0x0005e20000100a00 */
[----:B------:R-:W-:Y:S02]  /*2d70*/  LEA.HI.X.SX32 R69, R5, R2, 0x1, P2 ;  /* 0x0000000205457211 */ /* 0x000fe400010f0eff */
[----:B------:R-:W-:Y:S01]  /*2d80*/  CS2R R98, SRZ ;  /* 0x0000000000627805 */ /* 0x000fe2000001ff00 */
[----:B------:R3:W-:Y:S01]  /*2d90*/  STL.64 [R1+0x298], R70 ;  /* 0x0002984601007387 */ /* 0x0007e20000100a00 */
[----:B-1----:R-:W-:-:S03]  /*2da0*/  LEA R67, R11, R9, 0x1 ;  /* 0x000000090b437211 */ /* 0x002fc600078e08ff */
[----:B------:R1:W-:Y:S02]  /*2db0*/  STL.64 [R1+0x290], R68 ;  /* 0x0002904401007387 */ /* 0x0003e40000100a00 */
[----:B------:R-:W-:Y:S01]  /*2dc0*/  IMAD R5, R11, 0x2, R67 ;  /* 0x000000020b057824 */ /* 0x000fe200078e0243 */
[-C--:B--2---:R-:W-:Y:S01]  /*2dd0*/  LEA R72, P1, R15, R10.reuse, 0x1 ;  /* 0x0000000a0f487211 */ /* 0x084fe200078208ff */
[----:B------:R2:W-:Y:S01]  /*2de0*/  STL.64 [R1+0x288], R74 ;  /* 0x0002884a01007387 */ /* 0x0005e20000100a00 */
[----:B---3--:R-:W-:Y:S02]  /*2df0*/  LEA R70, P2, R17, R10, 0x1 ;  /* 0x0000000a11467211 */ /* 0x008fe400078408ff */
[-C--:B------:R-:W-:Y:S02]  /*2e00*/  LEA.HI.X.SX32 R73, R15, R2.reuse, 0x1, P1 ;  /* 0x000000020f497211 */ /* 0x080fe400008f0eff */
[----:B-1----:R-:W-:Y:S02]  /*2e10*/  LEA R69, R11, R5, 0x1 ;  /* 0x000000050b457211 */ /* 0x002fe400078e08ff */
[----:B------:R-:W-:Y:S01]  /*2e20*/  LEA.HI.X.SX32 R71, R17, R2, 0x1, P2 ;  /* 0x0000000211477211 */ /* 0x000fe200010f0eff */
[----:B------:R1:W-:Y:S02]  /*2e30*/  STL.64 [R1+0x280], R72 ;  /* 0x0002804801007387 */ /* 0x0003e40000100a00 */
[----:B------:R-:W-:Y:S01]  /*2e40*/  IMAD R13, R11, 0x2, R69 ;  /* 0x000000020b0d7824 */ /* 0x000fe200078e0245 */
[C---:B--2---:R-:W-:Y:S01]  /*2e50*/  LEA R74, P0, R19.reuse, R10, 0x1 ;  /* 0x0000000a134a7211 */ /* 0x044fe200078008ff */
[----:B------:R2:W-:Y:S03]  /*2e60*/  STL.64 [R1+0x278], R70 ;  /* 0x0002784601007387 */ /* 0x0005e60000100a00 */
[----:B------:R-:W-:-:S02]  /*2e70*/  LEA.HI.X.SX32 R75, R19, R2, 0x1, P0 ;  /* 0x00000002134b7211 */ /* 0x000fc400000f0eff */
[----:B------:R-:W-:Y:S02]  /*2e80*/  LEA R15, R11, R13, 0x1 ;  /* 0x0000000d0b0f7211 */ /* 0x000fe400078e08ff */
[-C--:B-1----:R-:W-:Y:S01]  /*2e90*/  LEA R72, P1, R21, R10.reuse, 0x1 ;  /* 0x0000000a15487211 */ /* 0x082fe200078208ff */
[----:B------:R1:W-:Y:S02]  /*2ea0*/  STL.64 [R1+0x270], R74 ;  /* 0x0002704a01007387 */ /* 0x0003e40000100a00 */
[----:B------:R-:W-:Y:S01]  /*2eb0*/  IMAD R17, R11, 0x2, R15 ;  /* 0x000000020b117824 */ /* 0x000fe200078e020f */
[----:B--2---:R-:W-:Y:S02]  /*2ec0*/  LEA R70, P2, R23, R10, 0x1 ;  /* 0x0000000a17467211 */ /* 0x004fe400078408ff */
[-C--:B------:R-:W-:Y:S02]  /*2ed0*/  LEA.HI.X.SX32 R73, R21, R2.reuse, 0x1, P1 ;  /* 0x0000000215497211 */ /* 0x080fe400008f0eff */
[----:B------:R-:W-:-:S02]  /*2ee0*/  LEA.HI.X.SX32 R71, R23, R2, 0x1, P2 ;  /* 0x0000000217477211 */ /* 0x000fc400010f0eff */
[----:B------:R-:W-:Y:S01]  /*2ef0*/  LEA R21, R11, R17, 0x1 ;  /* 0x000000110b157211 */ /* 0x000fe200078e08ff */
[----:B------:R2:W-:Y:S01]  /*2f00*/  STL.64 [R1+0x268], R72 ;  /* 0x0002684801007387 */ /* 0x0005e20000100a00 */
[----:B-1----:R-:W-:-:S03]  /*2f10*/  LEA R74, P0, R25, R10, 0x1 ;  /* 0x0000000a194a7211 */ /* 0x002fc600078008ff */
[----:B------:R1:W-:Y:S01]  /*2f20*/  STL.64 [R1+0x260], R70 ;  /* 0x0002604601007387 */ /* 0x0003e20000100a00 */
[----:B------:R-:W-:Y:S01]  /*2f30*/  IMAD R23, R11, 0x2, R21 ;  /* 0x000000020b177824 */ /* 0x000fe200078e0215 */
[----:B------:R-:W-:-:S04]  /*2f40*/  LEA.HI.X.SX32 R75, R25, R2, 0x1, P0 ;  /* 0x00000002194b7211 */ /* 0x000fc800000f0eff */
[----:B------:R-:W-:Y:S01]  /*2f50*/  LEA R25, R11, R23, 0x1 ;  /* 0x000000170b197211 */ /* 0x000fe200078e08ff */
[----:B------:R3:W-:Y:S01]  /*2f60*/  STL.64 [R1+0x258], R74 ;  /* 0x0002584a01007387 */ /* 0x0007e20000100a00 */
[-C--:B--2---:R-:W-:Y:S02]  /*2f70*/  LEA R72, P1, R27, R10.reuse, 0x1 ;  /* 0x0000000a1b487211 */ /* 0x084fe400078208ff */
[----:B-1----:R-:W-:Y:S02]  /*2f80*/  LEA R70, P2, R29, R10, 0x1 ;  /* 0x0000000a1d467211 */ /* 0x002fe400078408ff */
[-C--:B------:R-:W-:Y:S02]  /*2f90*/  LEA.HI.X.SX32 R73, R27, R2.reuse, 0x1, P1 ;  /* 0x000000021b497211 */ /* 0x080fe400008f0eff */
[----:B------:R-:W-:Y:S02]  /*2fa0*/  LEA.HI.X.SX32 R71, R29, R2, 0x1, P2 ;  /* 0x000000021d477211 */ /* 0x000fe400010f0eff */
[----:B------:R-:W-:Y:S01]  /*2fb0*/  LEA R26, P2, R35, R10, 0x1 ;  /* 0x0000000a231a7211 */ /* 0x000fe200078408ff */
[----:B------:R1:W-:Y:S01]  /*2fc0*/  STL.64 [R1+0x250], R72 ;  /* 0x0002504801007387 */ /* 0x0003e20000100a00 */
[----:B---3--:R-:W-:-:S02]  /*2fd0*/  CS2R R74, SRZ ;  /* 0x00000000004a7805 */ /* 0x008fc4000001ff00 */
[----:B------:R-:W-:Y:S01]  /*2fe0*/  LEA.HI.X.SX32 R27, R35, R2, 0x1, P2 ;  /* 0x00000002231b7211 */ /* 0x000fe200010f0eff */
[----:B------:R2:W-:Y:S01]  /*2ff0*/  STL.64 [R1+0x248], R70 ;  /* 0x0002484601007387 */ /* 0x0005e20000100a00 */
[----:B------:R-:W-:-:S03]  /*3000*/  LEA R30, P2, R41, R10, 0x1 ;  /* 0x0000000a291e7211 */ /* 0x000fc600078408ff */
[----:B------:R3:W-:Y:S01]  /*3010*/  STL.64 [R1+0x230], R26 ;  /* 0x0002301a01007387 */ /* 0x0007e20000100a00 */
[-C--:B-1----:R-:W-:Y:S02]  /*3020*/  LEA R72, P0, R31, R10.reuse, 0x1 ;  /* 0x0000000a1f487211 */ /* 0x082fe400078008ff */
[----:B--2---:R-:W-:Y:S02]  /*3030*/  LEA R70, P1, R33, R10, 0x1 ;  /* 0x0000000a21467211 */ /* 0x004fe400078208ff */
[-C--:B------:R-:W-:Y:S02]  /*3040*/  LEA.HI.X.SX32 R73, R31, R2.reuse, 0x1, P0 ;  /* 0x000000021f497211 */ /* 0x080fe400000f0eff */
[----:B------:R-:W-:Y:S01]  /*3050*/  LEA.HI.X.SX32 R71, R33, R2, 0x1, P1 ;  /* 0x0000000221477211 */ /* 0x000fe200008f0eff */
[----:B---3--:R-:W-:Y:S01]  /*3060*/  IMAD R27, R11, 0x2, R25 ;  /* 0x000000020b1b7824 */ /* 0x008fe200078e0219 */
[----:B------:R-:W-:Y:S01]  /*3070*/  LEA R32, P1, R39, R10, 0x1 ;  /* 0x0000000a27207211 */ /* 0x000fe200078208ff */
[----:B------:R1:W-:Y:S01]  /*3080*/  STL.64 [R1+0x240], R72 ;  /* 0x0002404801007387 */ /* 0x0003e20000100a00 */
[----:B------:R-:W-:-:S02]  /*3090*/  LEA.HI.X.SX32 R31, R41, R2, 0x1, P2 ;  /* 0x00000002291f7211 */ /* 0x000fc400010f0eff */
[----:B------:R-:W-:Y:S01]  /*30a0*/  LEA R29, R11, R27, 0x1 ;  /* 0x0000001b0b1d7211 */ /* 0x000fe200078e08ff */
[----:B------:R2:W-:Y:S01]  /*30b0*/  STL.64 [R1+0x238], R70 ;  /* 0x0002384601007387 */ /* 0x0005e20000100a00 */
[----:B------:R-:W-:-:S03]  /*30c0*/  LEA.HI.X.SX32 R33, R39, R2, 0x1, P1 ;  /* 0x0000000227217211 */ /* 0x000fc600008f0eff */
[----:B------:R-:W-:Y:S01]  /*30d0*/  IMAD R35, R11, 0x2, R29 ;  /* 0x000000020b237824 */ /* 0x000fe200078e021d */
[----:B-1----:R-:W-:Y:S02]  /*30e0*/  CS2R R72, SRZ ;  /* 0x0000000000487805 */ /* 0x002fe4000001ff00 */
[----:B--2---:R-:W-:-:S04]  /*30f0*/  LEA R70, P0, R37, R10, 0x1 ;  /* 0x0000000a25467211 */ /* 0x004fc800078008ff */
[----:B------:R-:W-:Y:S02]  /*3100*/  LEA.HI.X.SX32 R71, R37, R2, 0x1, P0 ;  /* 0x0000000225477211 */ /* 0x000fe400000f0eff */
[----:B------:R-:W-:-:S03]  /*3110*/  LEA R37, R11, R35, 0x1 ;  /* 0x000000230b257211 */ /* 0x000fc600078e08ff */
[----:B------:R1:W-:Y:S02]  /*3120*/  STL.64 [R1+0x228], R70 ;  /* 0x0002284601007387 */ /* 0x0003e40000100a00 */
[C---:B------:R-:W-:Y:S02]  /*3130*/  IMAD R39, R11.reuse, 0x2, R37 ;  /* 0x000000020b277824 */ /* 0x040fe400078e0225 */
[----:B------:R2:W-:Y:S03]  /*3140*/  STL.64 [R1+0x220], R32 ;  /* 0x0002202001007387 */ /* 0x0005e60000100a00 */
[----:B------:R-:W-:Y:S01]  /*3150*/  LEA R41, R11, R39, 0x1 ;  /* 0x000000270b297211 */ /* 0x000fe200078e08ff */
[----:B------:R3:W-:Y:S01]  /*3160*/  STL.64 [R1+0x218], R30 ;  /* 0x0002181e01007387 */ /* 0x0007e20000100a00 */
[-C--:B-1----:R-:W-:Y:S02]  /*3170*/  LEA R70, P0, R43, R10.reuse, 0x1 ;  /* 0x0000000a2b467211 */ /* 0x082fe400078008ff */
[----:B--2---:R-:W-:-:S02]  /*3180*/  LEA R32, P1, R45, R10, 0x1 ;  /* 0x0000000a2d207211 */ /* 0x004fc400078208ff */
[----:B------:R-:W-:Y:S02]  /*3190*/  LEA.HI.X.SX32 R71, R43, R2, 0x1, P0 ;  /* 0x000000022b477211 */ /* 0x000fe400000f0eff */
[----:B---3--:R-:W-:Y:S02]  /*31a0*/  LEA R30, P2, R47, R10, 0x1 ;  /* 0x0000000a2f1e7211 */ /* 0x008fe400078408ff */
[-C--:B------:R-:W-:Y:S01]  /*31b0*/  LEA.HI.X.SX32 R33, R45, R2.reuse, 0x1, P1 ;  /* 0x000000022d217211 */ /* 0x080fe200008f0eff */
[----:B------:R1:W-:Y:S01]  /*31c0*/  STL.64 [R1+0x210], R70 ;  /* 0x0002104601007387 */ /* 0x0003e20000100a00 */
[----:B------:R-:W-:Y:S02]  /*31d0*/  LEA.HI.X.SX32 R31, R47, R2, 0x1, P2 ;  /* 0x000000022f1f7211 */ /* 0x000fe400010f0eff */
[C---:B------:R-:W-:Y:S01]  /*31e0*/  LEA R42, P0, R49.reuse, R10, 0x1 ;  /* 0x0000000a312a7211 */ /* 0x040fe200078008ff */
[----:B------:R2:W-:Y:S03]  /*31f0*/  STL.64 [R1+0x208], R32 ;  /* 0x0002082001007387 */ /* 0x0005e60000100a00 */
[----:B------:R-:W-:Y:S01]  /*3200*/  LEA.HI.X.SX32 R43, R49, R2, 0x1, P0 ;  /* 0x00000002312b7211 */ /* 0x000fe200000f0eff */
[----:B------:R3:W-:Y:S01]  /*3210*/  STL.64 [R1+0x200], R30 ;  /* 0x0002001e01007387 */ /* 0x0007e20000100a00 */
[----:B------:R-:W-:-:S03]  /*3220*/  LEA R46, P0, R55, R10, 0x1 ;  /* 0x0000000a372e7211 */ /* 0x000fc600078008ff */
[----:B------:R4:W-:Y:S01]  /*3230*/  STL.64 [R1+0x1f8], R42 ;  /* 0x0001f82a01007387 */ /* 0x0009e20000100a00 */
[----:B------:R-:W-:Y:S02]  /*3240*/  LEA.HI.X.SX32 R47, R55, R2, 0x1, P0 ;  /* 0x00000002372f7211 */ /* 0x000fe400000f0eff */
[----:B-1----:R-:W-:Y:S02]  /*3250*/  CS2R R70, SRZ ;  /* 0x0000000000467805 */ /* 0x002fe4000001ff00 */
[-C--:B------:R-:W-:Y:S02]  /*3260*/  LEA R50, P0, R61, R10.reuse, 0x1 ;  /* 0x0000000a3d327211 */ /* 0x080fe400078008ff */
[-C--:B--2---:R-:W-:Y:S02]  /*3270*/  LEA R32, P1, R51, R10.reuse, 0x1 ;  /* 0x0000000a33207211 */ /* 0x084fe400078208ff */
[----:B---3--:R-:W-:Y:S02]  /*3280*/  LEA R30, P2, R53, R10, 0x1 ;  /* 0x0000000a351e7211 */ /* 0x008fe400078408ff */
[----:B------:R-:W-:-:S02]  /*3290*/  LEA.HI.X.SX32 R33, R51, R2, 0x1, P1 ;  /* 0x0000000233217211 */ /* 0x000fc400008f0eff */
[-C--:B------:R-:W-:Y:S01]  /*32a0*/  LEA.HI.X.SX32 R31, R53, R2.reuse, 0x1, P2 ;  /* 0x00000002351f7211 */ /* 0x080fe200010f0eff */
[----:B----4-:R-:W-:Y:S01]  /*32b0*/  IMAD R43, R11, 0x2, R41 ;  /* 0x000000020b2b7824 */ /* 0x010fe200078e0229 */
[----:B------:R-:W-:Y:S01]  /*32c0*/  LEA.HI.X.SX32 R51, R61, R2, 0x1, P0 ;  /* 0x000000023d337211 */ /* 0x000fe200000f0eff */
[----:B------:R1:W-:Y:S01]  /*32d0*/  STL.64 [R1+0x1f0], R32 ;  /* 0x0001f02001007387 */ /* 0x0003e20000100a00 */
[----:B------:R-:W-:Y:S01]  /*32e0*/  LEA R54, P0, R9, R10, 0x1 ;  /* 0x0000000a09367211 */ /* 0x000fe200078008ff */
[----:B------:R-:W-:Y:S01]  /*32f0*/  IMAD R42, R3, 0x1c, RZ ;  /* 0x0000001c032a7824 */ /* 0x000fe200078e02ff */
[----:B------:R-:W-:Y:S01]  /*3300*/  LEA R45, R11, R43, 0x1 ;  /* 0x0000002b0b2d7211 */ /* 0x000fe200078e08ff */
[----:B------:R2:W-:Y:S01]  /*3310*/  STL.64 [R1+0x1e8], R30 ;  /* 0x0001e81e01007387 */ /* 0x0005e20000100a00 */
[----:B------:R-:W-:Y:S02]  /*3320*/  LEA.HI.X.SX32 R55, R9, R2, 0x1, P0 ;  /* 0x0000000209377211 */ /* 0x000fe400000f0eff */
[----:B------:R-:W-:-:S02]  /*3330*/  CS2R R60, SRZ ;  /* 0x00000000003c7805 */ /* 0x000fc4000001ff00 */
[-C--:B------:R-:W-:Y:S01]  /*3340*/  LEA R56, P0, R69, R10.reuse, 0x1 ;  /* 0x0000000a45387211 */ /* 0x080fe200078008ff */
[----:B------:R3:W-:Y:S01]  /*3350*/  STL.64 [R1+0x1e0], R46 ;  /* 0x0001e02e01007387 */ /* 0x0007e20000100a00 */
[-C--:B-1----:R-:W-:Y:S02]  /*3360*/  LEA R32, P1, R57, R10.reuse, 0x1 ;  /* 0x0000000a39207211 */ /* 0x082fe400078208ff */
[----:B--2---:R-:W-:Y:S02]  /*3370*/  LEA R30, P2, R59, R10, 0x1 ;  /* 0x0000000a3b1e7211 */ /* 0x004fe400078408ff */
[-C--:B------:R-:W-:Y:S02]  /*3380*/  LEA.HI.X.SX32 R33, R57, R2.reuse, 0x1, P1 ;  /* 0x0000000239217211 */ /* 0x080fe400008f0eff */
[-C--:B------:R-:W-:Y:S01]  /*3390*/  LEA.HI.X.SX32 R31, R59, R2.reuse, 0x1, P2 ;  /* 0x000000023b1f7211 */ /* 0x080fe200010f0eff */
[----:B---3--:R-:W-:Y:S01]  /*33a0*/  IMAD R47, R11, 0x2, R45 ;  /* 0x000000020b2f7824 */ /* 0x008fe200078e022d */
[----:B------:R-:W-:Y:S01]  /*33b0*/  LEA.HI.X.SX32 R57, R69, R2, 0x1, P0 ;  /* 0x0000000245397211 */ /* 0x000fe200000f0eff */
[----:B------:R1:W-:Y:S01]  /*33c0*/  STL.64 [R1+0x1d8], R32 ;  /* 0x0001d82001007387 */ /* 0x0003e20000100a00 */
[----:B------:R-:W-:-:S02]  /*33d0*/  SHF.L.U32 R46, R3, 0x5, RZ ;  /* 0x00000005032e7819 */ /* 0x000fc400000006ff */
[----:B------:R-:W-:Y:S02]  /*33e0*/  CS2R R58, SRZ ;  /* 0x00000000003a7805 */ /* 0x000fe4000001ff00 */
[----:B------:R-:W-:Y:S01]  /*33f0*/  LEA R49, R11, R47, 0x1 ;  /* 0x0000002f0b317211 */ /* 0x000fe200078e08ff */
[----:B------:R2:W-:Y:S01]  /*3400*/  STL.64 [R1+0x1d0], R30 ;  /* 0x0001d01e01007387 */ /* 0x0005e20000100a00 */
[----:B------:R-:W-:-:S03]  /*3410*/  CS2R R68, SRZ ;  /* 0x0000000000447805 */ /* 0x000fc6000001ff00 */
[----:B------:R3:W-:Y:S01]  /*3420*/  STL.64 [R1+0x1c8], R50 ;  /* 0x0001c83201007387 */ /* 0x0007e20000100a00 */
[-C--:B-1----:R-:W-:Y:S02]  /*3430*/  LEA R32, P1, R63, R10.reuse, 0x1 ;  /* 0x0000000a3f207211 */ /* 0x082fe400078208ff */
[----:B--2---:R-:W-:Y:S02]  /*3440*/  LEA R30, P2, R65, R10, 0x1 ;  /* 0x0000000a411e7211 */ /* 0x004fe400078408ff */
[-C--:B------:R-:W-:Y:S02]  /*3450*/  LEA.HI.X.SX32 R33, R63, R2.reuse, 0x1, P1 ;  /* 0x000000023f217211 */ /* 0x080fe400008f0eff */
[----:B------:R-:W-:Y:S02]  /*3460*/  CS2R R62, SRZ ;  /* 0x00000000003e7805 */ /* 0x000fe4000001ff00 */
[----:B------:R-:W-:Y:S01]  /*3470*/  LEA.HI.X.SX32 R31, R65, R2, 0x1, P2 ;  /* 0x00000002411f7211 */ /* 0x000fe200010f0eff */
[C---:B---3--:R-:W-:Y:S01]  /*3480*/  IMAD R51, R11.reuse, 0x2, R49 ;  /* 0x000000020b337824 */ /* 0x048fe200078e0231 */
[----:B------:R-:W-:Y:S01]  /*3490*/  CS2R R64, SRZ ;  /* 0x0000000000407805 */ /* 0x000fe2000001ff00 */
[----:B------:R1:W-:Y:S03]  /*34a0*/  STL.64 [R1+0x1c0], R32 ;  /* 0x0001c02001007387 */ /* 0x0003e60000100a00 */
[C---:B------:R-:W-:Y:S01]  /*34b0*/  LEA R53, R11.reuse, R51, 0x1 ;  /* 0x000000330b357211 */ /* 0x040fe200078e08ff */
[----:B------:R2:W-:Y:S04]  /*34c0*/  STL.64 [R1+0x1b8], R30 ;  /* 0x0001b81e01007387 */ /* 0x0005e80000100a00 */
[----:B------:R-:W-:Y:S01]  /*34d0*/  IMAD R9, R11, 0x2, R53 ;  /* 0x000000020b097824 */ /* 0x000fe200078e0235 */
[----:B------:R3:W-:Y:S01]  /*34e0*/  STL.64 [R1+0x1b0], R54 ;  /* 0x0001b03601007387 */ /* 0x0007e20000100a00 */
[----:B-1----:R-:W-:-:S02]  /*34f0*/  LEA R32, P1, R67, R10, 0x1 ;  /* 0x0000000a43207211 */ /* 0x002fc400078208ff */
[----:B--2---:R-:W-:Y:S02]  /*3500*/  LEA R30, P2, R5, R10, 0x1 ;  /* 0x0000000a051e7211 */ /* 0x004fe400078408ff */
[-C--:B------:R-:W-:Y:S02]  /*3510*/  LEA.HI.X.SX32 R33, R67, R2.reuse, 0x1, P1 ;  /* 0x0000000243217211 */ /* 0x080fe400008f0eff */
[----:B------:R-:W-:Y:S02]  /*3520*/  CS2R R66, SRZ ;  /* 0x0000000000427805 */ /* 0x000fe4000001ff00 */
[----:B------:R-:W-:Y:S02]  /*3530*/  LEA.HI.X.SX32 R31, R5, R2, 0x1, P2 ;  /* 0x00000002051f7211 */ /* 0x000fe400010f0eff */
[C---:B---3--:R-:W-:Y:S01]  /*3540*/  LEA R55, R11.reuse, R9, 0x1 ;  /* 0x000000090b377211 */ /* 0x048fe200078e08ff */
[----:B------:R1:W-:Y:S04]  /*3550*/  STL.64 [R1+0x1a8], R32 ;  /* 0x0001a82001007387 */ /* 0x0003e80000100a00 */
[----:B------:R2:W-:Y:S01]  /*3560*/  STL.64 [R1+0x1a0], R30 ;  /* 0x0001a01e01007387 */ /* 0x0005e20000100a00 */
[----:B------:R-:W-:-:S03]  /*3570*/  IMAD R19, R11, 0x2, R55 ;  /* 0x000000020b137824 */ /* 0x000fc600078e0237 */
[----:B------:R-:W-:Y:S01]  /*3580*/  STL.64 [R1+0x198], R56 ;  /* 0x0001983801007387 */ /* 0x000fe20000100a00 */
[-C--:B-1----:R-:W-:Y:S02]  /*3590*/  LEA R32, P1, R13, R10.reuse, 0x1 ;  /* 0x0000000a0d207211 */ /* 0x082fe400078208ff */
[----:B--2---:R-:W-:Y:S02]  /*35a0*/  LEA R30, P2, R15, R10, 0x1 ;  /* 0x0000000a0f1e7211 */ /* 0x004fe400078408ff */
[-C--:B------:R-:W-:Y:S02]  /*35b0*/  LEA.HI.X.SX32 R33, R13, R2.reuse, 0x1, P1 ;  /* 0x000000020d217211 */ /* 0x080fe400008f0eff */
[----:B------:R-:W-:Y:S02]  /*35c0*/  LEA.HI.X.SX32 R31, R15, R2, 0x1, P2 ;  /* 0x000000020f1f7211 */ /* 0x000fe400010f0eff */
[-C--:B------:R-:W-:Y:S02]  /*35d0*/  LEA R12, P1, R21, R10.reuse, 0x1 ;  /* 0x0000000a150c7211 */ /* 0x080fe400078208ff */
[----:B------:R-:W-:Y:S01]  /*35e0*/  LEA R4, P2, R23, R10, 0x1 ;  /* 0x0000000a17047211 */ /* 0x000fe200078408ff */
[----:B------:R1:W-:Y:S01]  /*35f0*/  STL.64 [R1+0x188], R30 ;  /* 0x0001881e01007387 */ /* 0x0003e20000100a00 */
[----:B------:R-:W-:-:S02]  /*3600*/  LEA.HI.X.SX32 R13, R21, R2, 0x1, P1 ;  /* 0x00000002150d7211 */ /* 0x000fc400008f0eff */
[----:B------:R-:W-:Y:S01]  /*3610*/  LEA.HI.X.SX32 R5, R23, R2, 0x1, P2 ;  /* 0x0000000217057211 */ /* 0x000fe200010f0eff */
[----:B------:R2:W-:Y:S01]  /*3620*/  STL.64 [R1+0x190], R32 ;  /* 0x0001902001007387 */ /* 0x0005e20000100a00 */
[----:B------:R-:W-:-:S04]  /*3630*/  LEA R14, P1, R27, R10, 0x1 ;  /* 0x0000000a1b0e7211 */ /* 0x000fc800078208ff */
[----:B------:R-:W-:Y:S02]  /*3640*/  LEA.HI.X.SX32 R15, R27, R2, 0x1, P1 ;  /* 0x000000021b0f7211 */ /* 0x000fe400008f0eff */
[----:B-1----:R-:W-:Y:S02]  /*3650*/  LEA R30, P0, R17, R10, 0x1 ;  /* 0x0000000a111e7211 */ /* 0x002fe400078008ff */
[----:B--2---:R-:W-:Y:S02]  /*3660*/  LEA R33, R11, R19, 0x1 ;  /* 0x000000130b217211 */ /* 0x004fe400078e08ff */
[----:B------:R-:W-:Y:S02]  /*3670*/  LEA.HI.X.SX32 R31, R17, R2, 0x1, P0 ;  /* 0x00000002111f7211 */ /* 0x000fe400000f0eff */
[----:B------:R-:W-:Y:S01]  /*3680*/  LEA R16, P0, R25, R10, 0x1 ;  /* 0x0000000a19107211 */ /* 0x000fe200078008ff */
[----:B------:R-:W-:Y:S02]  /*3690*/  IMAD R57, R11, 0x2, R33 ;  /* 0x000000020b397824 */ /* 0x000fe400078e0221 */
[----:B------:R-:W-:Y:S01]  /*36a0*/  STL.64 [R1+0x180], R30 ;  /* 0x0001801e01007387 */ /* 0x000fe20000100a00 */
[----:B------:R-:W-:-:S02]  /*36b0*/  LEA.HI.X.SX32 R17, R25, R2, 0x1, P0 ;  /* 0x0000000219117211 */ /* 0x000fc400000f0eff */
[C---:B------:R-:W-:Y:S01]  /*36c0*/  LEA R20, P0, R35.reuse, R10, 0x1 ;  /* 0x0000000a23147211 */ /* 0x040fe200078008ff */
[----:B------:R1:W-:Y:S03]  /*36d0*/  STL.64 [R1+0x178], R12 ;  /* 0x0001780c01007387 */ /* 0x0003e60000100a00 */
[----:B------:R-:W-:Y:S01]  /*36e0*/  LEA.HI.X.SX32 R21, R35, R2, 0x1, P0 ;  /* 0x0000000223157211 */ /* 0x000fe200000f0eff */
[----:B------:R2:W-:Y:S04]  /*36f0*/  STL.64 [R1+0x170], R4 ;  /* 0x0001700401007387 */ /* 0x0005e80000100a00 */
[----:B------:R3:W-:Y:S01]  /*3700*/  STL.64 [R1+0x168], R16 ;  /* 0x0001681001007387 */ /* 0x0007e20000100a00 */
[----:B-1----:R-:W-:-:S03]  /*3710*/  LEA R13, R11, R57, 0x1 ;  /* 0x000000390b0d7211 */ /* 0x002fc600078e08ff */
[----:B------:R1:W-:Y:S01]  /*3720*/  STL.64 [R1+0x160], R14 ;  /* 0x0001600e01007387 */ /* 0x0003e20000100a00 */
[----:B--2---:R-:W-:-:S04]  /*3730*/  LEA R4, P2, R29, R10, 0x1 ;  /* 0x0000000a1d047211 */ /* 0x004fc800078408ff */
[----:B------:R-:W-:Y:S01]  /*3740*/  LEA.HI.X.SX32 R5, R29, R2, 0x1, P2 ;  /* 0x000000021d057211 */ /* 0x000fe200010f0eff */
[----:B---3--:R-:W-:Y:S01]  /*3750*/  IMAD R17, R11, 0x2, R13 ;  /* 0x000000020b117824 */ /* 0x008fe200078e020d */
[----:B-1----:R-:W-:-:S03]  /*3760*/  LEA R14, P1, R37, R10, 0x1 ;  /* 0x0000000a250e7211 */ /* 0x002fc600078208ff */
[----:B------:R1:W-:Y:S01]  /*3770*/  STL.64 [R1+0x158], R4 ;  /* 0x0001580401007387 */ /* 0x0003e20000100a00 */
[----:B------:R-:W-:Y:S02]  /*3780*/  LEA R31, R11, R17, 0x1 ;  /* 0x000000110b1f7211 */ /* 0x000fe400078e08ff */
[----:B------:R-:W-:Y:S01]  /*3790*/  LEA.HI.X.SX32 R15, R37, R2, 0x1, P1 ;  /* 0x00000002250f7211 */ /* 0x000fe200008f0eff */
[----:B------:R2:W-:Y:S02]  /*37a0*/  STL.64 [R1+0x150], R20 ;  /* 0x0001501401007387 */ /* 0x0005e40000100a00 */
[C---:B------:R-:W-:Y:S02]  /*37b0*/  IMAD R25, R11.reuse, 0x2, R31 ;  /* 0x000000020b197824 */ /* 0x040fe400078e021f */
[----:B------:R3:W-:Y:S03]  /*37c0*/  STL.64 [R1+0x148], R14 ;  /* 0x0001480e01007387 */ /* 0x0007e60000100a00 */
[----:B------:R-:W-:-:S02]  /*37d0*/  LEA R27, R11, R25, 0x1 ;  /* 0x000000190b1b7211 */ /* 0x000fc400078e08ff */
[-C--:B-1----:R-:W-:Y:S02]  /*37e0*/  LEA R4, P2, R39, R10.reuse, 0x1 ;  /* 0x0000000a27047211 */ /* 0x082fe400078408ff */
[----:B--2---:R-:W-:Y:S01]  /*37f0*/  LEA R20, P0, R41, R10, 0x1 ;  /* 0x0000000a29147211 */ /* 0x004fe200078008ff */
[----:B------:R-:W-:Y:S01]  /*3800*/  IMAD R29, R11, 0x2, R27 ;  /* 0x000000020b1d7824 */ /* 0x000fe200078e021b */
[----:B------:R-:W-:Y:S01]  /*3810*/  LEA.HI.X.SX32 R5, R39, R2, 0x1, P2 ;  /* 0x0000000227057211 */ /* 0x000fe200010f0eff */
[----:B------:R-:W-:Y:S01]  /*3820*/  IMAD R39, R3, 0x19, RZ ;  /* 0x0000001903277824 */ /* 0x000fe200078e02ff */
[----:B---3--:R-:W-:Y:S02]  /*3830*/  LEA R14, P1, R43, R10, 0x1 ;  /* 0x0000000a2b0e7211 */ /* 0x008fe400078208ff */
[-C--:B------:R-:W-:Y:S01]  /*3840*/  LEA.HI.X.SX32 R21, R41, R2.reuse, 0x1, P0 ;  /* 0x0000000229157211 */ /* 0x080fe200000f0eff */
[----:B------:R1:W-:Y:S01]  /*3850*/  STL.64 [R1+0x140], R4 ;  /* 0x0001400401007387 */ /* 0x0003e20000100a00 */
[----:B------:R-:W-:Y:S01]  /*3860*/  LEA.HI.X.SX32 R15, R43, R2, 0x1, P1 ;  /* 0x000000022b0f7211 */ /* 0x000fe200008f0eff */
[----:B------:R-:W-:Y:S01]  /*3870*/  IMAD R43, R3, 0x1d, RZ ;  /* 0x0000001d032b7824 */ /* 0x000fe200078e02ff */
[C---:B------:R-:W-:Y:S01]  /*3880*/  LEA R22, P0, R47.reuse, R10, 0x1 ;  /* 0x0000000a2f167211 */ /* 0x040fe200078008ff */
[----:B------:R2:W-:Y:S03]  /*3890*/  STL.64 [R1+0x138], R20 ;  /* 0x0001381401007387 */ /* 0x0005e60000100a00 */
[----:B------:R-:W-:Y:S01]  /*38a0*/  LEA.HI.X.SX32 R23, R47, R2, 0x1, P0 ;  /* 0x000000022f177211 */ /* 0x000fe200000f0eff */
[----:B------:R3:W-:Y:S01]  /*38b0*/  STL.64 [R1+0x130], R14 ;  /* 0x0001300e01007387 */ /* 0x0007e20000100a00 */
[-C--:B------:R-:W-:Y:S01]  /*38c0*/  LEA R36, P0, R53, R10.reuse, 0x1 ;  /* 0x0000000a35247211 */ /* 0x080fe200078008ff */
[----:B------:R-:W-:Y:S01]  /*38d0*/  IMAD R47, R3, 0x21, RZ ;  /* 0x00000021032f7824 */ /* 0x000fe200078e02ff */
[----:B-1----:R-:W-:-:S02]  /*38e0*/  LEA R4, P2, R45, R10, 0x1 ;  /* 0x0000000a2d047211 */ /* 0x002fc400078408ff */
[-C--:B------:R-:W-:Y:S02]  /*38f0*/  LEA.HI.X.SX32 R37, R53, R2.reuse, 0x1, P0 ;  /* 0x0000000235257211 */ /* 0x080fe400000f0eff */
[----:B------:R-:W-:Y:S02]  /*3900*/  CS2R R52, SRZ ;  /* 0x0000000000347805 */ /* 0x000fe4000001ff00 */
[----:B------:R-:W-:Y:S01]  /*3910*/  LEA.HI.X.SX32 R5, R45, R2, 0x1, P2 ;  /* 0x000000022d057211 */ /* 0x000fe200010f0eff */
[----:B------:R-:W-:Y:S01]  /*3920*/  IMAD R45, R3, 0x1f, RZ ;  /* 0x0000001f032d7824 */ /* 0x000fe200078e02ff */
[-C--:B--2---:R-:W-:Y:S02]  /*3930*/  LEA R20, P1, R49, R10.reuse, 0x1 ;  /* 0x0000000a31147211 */ /* 0x084fe400078208ff */
[----:B---3--:R-:W-:Y:S01]  /*3940*/  LEA R14, P2, R51, R10, 0x1 ;  /* 0x0000000a330e7211 */ /* 0x008fe200078408ff */
[----:B------:R1:W-:Y:S01]  /*3950*/  STL.64 [R1+0x128], R4 ;  /* 0x0001280401007387 */ /* 0x0003e20000100a00 */
[----:B------:R-:W-:-:S02]  /*3960*/  LEA.HI.X.SX32 R21, R49, R2, 0x1, P1 ;  /* 0x0000000231157211 */ /* 0x000fc400008f0eff */
[----:B------:R-:W-:Y:S02]  /*3970*/  CS2R R48, SRZ ;  /* 0x0000000000307805 */ /* 0x000fe4000001ff00 */
[----:B------:R-:W-:Y:S02]  /*3980*/  LEA.HI.X.SX32 R15, R51, R2, 0x1, P2 ;  /* 0x00000002330f7211 */ /* 0x000fe400010f0eff */
[----:B------:R-:W-:Y:S02]  /*3990*/  CS2R R50, SRZ ;  /* 0x0000000000327805 */ /* 0x000fe4000001ff00 */
[-C--:B------:R-:W-:Y:S01]  /*39a0*/  LEA R34, P1, R9, R10.reuse, 0x1 ;  /* 0x0000000a09227211 */ /* 0x080fe200078208ff */
[----:B------:R2:W-:Y:S01]  /*39b0*/  STL.64 [R1+0x118], R20 ;  /* 0x0001181401007387 */ /* 0x0005e20000100a00 */
[----:B------:R-:W-:Y:S02]  /*39c0*/  LEA R40, P0, R19, R10, 0x1 ;  /* 0x0000000a13287211 */ /* 0x000fe400078008ff */
[-C--:B------:R-:W-:Y:S01]  /*39d0*/  LEA.HI.X.SX32 R35, R9, R2.reuse, 0x1, P1 ;  /* 0x0000000209237211 */ /* 0x080fe200008f0eff */
[----:B------:R3:W-:Y:S01]  /*39e0*/  STL.64 [R1+0x120], R22 ;  /* 0x0001201601007387 */ /* 0x0007e20000100a00 */
[----:B------:R-:W-:-:S02]  /*39f0*/  LEA.HI.X.SX32 R41, R19, R2, 0x1, P0 ;  /* 0x0000000213297211 */ /* 0x000fc400000f0eff */
[C---:B-1----:R-:W-:Y:S01]  /*3a00*/  LEA R5, R11.reuse, R29, 0x1 ;  /* 0x0000001d0b057211 */ /* 0x042fe200078e08ff */
[----:B------:R1:W-:Y:S04]  /*3a10*/  STL.64 [R1+0x110], R14 ;  /* 0x0001100e01007387 */ /* 0x0003e80000100a00 */
[C---:B--2---:R-:W-:Y:S01]  /*3a20*/  IMAD R21, R11.reuse, 0x2, R5 ;  /* 0x000000020b157824 */ /* 0x044fe200078e0205 */
[----:B------:R2:W-:Y:S04]  /*3a30*/  STL.64 [R1+0x108], R36 ;  /* 0x0001082401007387 */ /* 0x0005e80000100a00 */
[----:B---3--:R-:W-:Y:S01]  /*3a40*/  LEA R23, R11, R21, 0x1 ;  /* 0x000000150b177211 */ /* 0x008fe200078e08ff */
[----:B------:R3:W-:Y:S01]  /*3a50*/  STL.64 [R1+0x100], R34 ;  /* 0x0001002201007387 */ /* 0x0007e20000100a00 */
[----:B-1----:R-:W-:-:S03]  /*3a60*/  LEA R14, P2, R55, R10, 0x1 ;  /* 0x0000000a370e7211 */ /* 0x002fc600078408ff */
[----:B------:R-:W-:Y:S01]  /*3a70*/  IMAD R9, R11, 0x2, R23 ;  /* 0x000000020b097824 */ /* 0x000fe200078e0217 */
[----:B------:R-:W-:Y:S02]  /*3a80*/  LEA.HI.X.SX32 R15, R55, R2, 0x1, P2 ;  /* 0x00000002370f7211 */ /* 0x000fe400010f0eff */
[----:B------:R-:W-:Y:S02]  /*3a90*/  CS2R R54, SRZ ;  /* 0x0000000000367805 */ /* 0x000fe4000001ff00 */
[-C--:B--2---:R-:W-:Y:S01]  /*3aa0*/  LEA R36, P1, R33, R10.reuse, 0x1 ;  /* 0x0000000a21247211 */ /* 0x084fe200078208ff */
[----:B------:R1:W-:Y:S01]  /*3ab0*/  STL.64 [R1+0xf8], R14 ;  /* 0x0000f80e01007387 */ /* 0x0003e20000100a00 */
[----:B---3--:R-:W-:Y:S02]  /*3ac0*/  LEA R34, P2, R57, R10, 0x1 ;  /* 0x0000000a39227211 */ /* 0x008fe400078408ff */
[-C--:B------:R-:W-:Y:S01]  /*3ad0*/  LEA.HI.X.SX32 R37, R33, R2.reuse, 0x1, P1 ;  /* 0x0000000221257211 */ /* 0x080fe200008f0eff */
[----:B------:R2:W-:Y:S01]  /*3ae0*/  STL.64 [R1+0xf0], R40 ;  /* 0x0000f02801007387 */ /* 0x0005e20000100a00 */
[----:B------:R-:W-:-:S02]  /*3af0*/  LEA.HI.X.SX32 R35, R57, R2, 0x1, P2 ;  /* 0x0000000239237211 */ /* 0x000fc400010f0eff */
[----:B------:R-:W-:Y:S02]  /*3b00*/  CS2R R56, SRZ ;  /* 0x0000000000387805 */ /* 0x000fe4000001ff00 */
[C---:B------:R-:W-:Y:S01]  /*3b10*/  LEA R32, P2, R31.reuse, R10, 0x1 ;  /* 0x0000000a1f207211 */ /* 0x040fe200078408ff */
[----:B------:R3:W-:Y:S03]  /*3b20*/  STL.64 [R1+0xe8], R36 ;  /* 0x0000e82401007387 */ /* 0x0007e60000100a00 */
[----:B------:R-:W-:Y:S01]  /*3b30*/  LEA.HI.X.SX32 R33, R31, R2, 0x1, P2 ;  /* 0x000000021f217211 */ /* 0x000fe200010f0eff */
[----:B------:R4:W-:Y:S01]  /*3b40*/  STL.64 [R1+0xe0], R34 ;  /* 0x0000e02201007387 */ /* 0x0009e20000100a00 */
[----:B-1----:R-:W-:Y:S01]  /*3b50*/  LEA R15, R11, R9, 0x1 ;  /* 0x000000090b0f7211 */ /* 0x002fe200078e08ff */
[----:B--2---:R-:W-:-:S04]  /*3b60*/  IMAD R40, R3, 0x1a, RZ ;  /* 0x0000001a03287824 */ /* 0x004fc800078e02ff */
[----:B------:R-:W-:Y:S01]  /*3b70*/  IMAD R19, R11, 0x2, R15 ;  /* 0x000000020b137824 */ /* 0x000fe200078e020f */
[----:B---3--:R-:W-:Y:S01]  /*3b80*/  LEA R36, P0, R13, R10, 0x1 ;  /* 0x0000000a0d247211 */ /* 0x008fe200078008ff */
[----:B------:R-:W-:-:S03]  /*3b90*/  IMAD R41, R3, 0x1b, RZ ;  /* 0x0000001b03297824 */ /* 0x000fc600078e02ff */
[----:B------:R-:W-:Y:S02]  /*3ba0*/  LEA R12, R11, R19, 0x1 ;  /* 0x000000130b0c7211 */ /* 0x000fe400078e08ff */
[----:B----4-:R-:W-:Y:S02]  /*3bb0*/  LEA R34, P1, R17, R10, 0x1 ;  /* 0x0000000a11227211 */ /* 0x010fe400078208ff */
[-C--:B------:R-:W-:Y:S01]  /*3bc0*/  LEA.HI.X.SX32 R37, R13, R2.reuse, 0x1, P0 ;  /* 0x000000020d257211 */ /* 0x080fe200000f0eff */
[----:B------:R-:W-:Y:S01]  /*3bd0*/  IMAD R13, R11, 0x2, R12 ;  /* 0x000000020b0d7824 */ /* 0x000fe200078e020c */
[----:B------:R-:W-:-:S03]  /*3be0*/  LEA.HI.X.SX32 R35, R17, R2, 0x1, P1 ;  /* 0x0000000211237211 */ /* 0x000fc600008f0eff */
[----:B------:R1:W-:Y:S01]  /*3bf0*/  STL.64 [R1+0xd8], R36 ;  /* 0x0000d82401007387 */ /* 0x0003e20000100a00 */
[----:B------:R-:W-:-:S03]  /*3c00*/  LEA R17, R11, R13, 0x1 ;  /* 0x0000000d0b117211 */ /* 0x000fc600078e08ff */
[----:B------:R2:W-:Y:S02]  /*3c10*/  STL.64 [R1+0xd0], R34 ;  /* 0x0000d02201007387 */ /* 0x0005e40000100a00 */
[C---:B------:R-:W-:Y:S02]  /*3c20*/  IMAD R4, R11.reuse, 0x2, R17 ;  /* 0x000000020b047824 */ /* 0x040fe400078e0211 */
[----:B------:R3:W-:Y:S03]  /*3c30*/  STL.64 [R1+0xc8], R32 ;  /* 0x0000c82001007387 */ /* 0x0007e60000100a00 */
[----:B------:R-:W-:Y:S02]  /*3c40*/  LEA R14, R11, R4, 0x1 ;  /* 0x000000040b0e7211 */ /* 0x000fe400078e08ff */
[-C--:B-1----:R-:W-:Y:S02]  /*3c50*/  LEA R36, P0, R25, R10.reuse, 0x1 ;  /* 0x0000000a19247211 */ /* 0x082fe400078008ff */
[----:B--2---:R-:W-:Y:S01]  /*3c60*/  LEA R34, P1, R27, R10, 0x1 ;  /* 0x0000000a1b227211 */ /* 0x004fe200078208ff */
[----:B------:R-:W-:Y:S01]  /*3c70*/  IMAD R16, R11, 0x2, R14 ;  /* 0x000000020b107824 */ /* 0x000fe200078e020e */
[----:B------:R-:W-:-:S02]  /*3c80*/  LEA.HI.X.SX32 R37, R25, R2, 0x1, P0 ;  /* 0x0000000219257211 */ /* 0x000fc400000f0eff */
[----:B---3--:R-:W-:Y:S02]  /*3c90*/  LEA R32, P2, R29, R10, 0x1 ;  /* 0x0000000a1d207211 */ /* 0x008fe400078408ff */
[----:B------:R-:W-:Y:S01]  /*3ca0*/  LEA.HI.X.SX32 R35, R27, R2, 0x1, P1 ;  /* 0x000000021b237211 */ /* 0x000fe200008f0eff */
[----:B------:R1:W-:Y:S01]  /*3cb0*/  STL.64 [R1+0xc0], R36 ;  /* 0x0000c02401007387 */ /* 0x0003e20000100a00 */
[----:B------:R-:W-:Y:S02]  /*3cc0*/  LEA R30, P0, R5, R10, 0x1 ;  /* 0x0000000a051e7211 */ /* 0x000fe400078008ff */
[----:B------:R-:W-:Y:S01]  /*3cd0*/  LEA.HI.X.SX32 R33, R29, R2, 0x1, P2 ;  /* 0x000000021d217211 */ /* 0x000fe200010f0eff */
[----:B------:R2:W-:Y:S01]  /*3ce0*/  STL.64 [R1+0xb8], R34 ;  /* 0x0000b82201007387 */ /* 0x0005e20000100a00 */
[-C--:B------:R-:W-:Y:S01]  /*3cf0*/  LEA R26, P1, R21, R10.reuse, 0x1 ;  /* 0x0000000a151a7211 */ /* 0x080fe200078208ff */
[----:B------:R-:W-:Y:S01]  /*3d00*/  IMAD.SHL.U32 R29, R3, 0x10, RZ ;  /* 0x00000010031d7824 */ /* 0x000fe200078e00ff */
[----:B------:R-:W-:Y:S01]  /*3d10*/  LEA R24, P2, R23, R10, 0x1 ;  /* 0x0000000a17187211 */ /* 0x000fe200078408ff */
[----:B------:R3:W-:Y:S01]  /*3d20*/  STL.64 [R1+0xb0], R32 ;  /* 0x0000b02001007387 */ /* 0x0007e20000100a00 */
[----:B------:R-:W-:-:S02]  /*3d30*/  LEA.HI.X.SX32 R31, R5, R2, 0x1, P0 ;  /* 0x00000002051f7211 */ /* 0x000fc400000f0eff */
[-C--:B------:R-:W-:Y:S01]  /*3d40*/  LEA.HI.X.SX32 R27, R21, R2.reuse, 0x1, P1 ;  /* 0x00000002151b7211 */ /* 0x080fe200008f0eff */
[----:B-1----:R-:W-:Y:S01]  /*3d50*/  IMAD R36, R3, 0x17, RZ ;  /* 0x0000001703247824 */ /* 0x002fe200078e02ff */
[----:B------:R-:W-:Y:S01]  /*3d60*/  LEA.HI.X.SX32 R25, R23, R2, 0x1, P2 ;  /* 0x0000000217197211 */ /* 0x000fe200010f0eff */
[----:B------:R1:W-:Y:S01]  /*3d70*/  STL.64 [R1+0xa8], R30 ;  /* 0x0000a81e01007387 */ /* 0x0003e20000100a00 */
[----:B------:R-:W-:Y:S01]  /*3d80*/  LEA R20, P2, R19, R10, 0x1 ;  /* 0x0000000a13147211 */ /* 0x000fe200078408ff */
[----:B--2---:R-:W-:Y:S01]  /*3d90*/  IMAD R34, R3, 0x15, RZ ;  /* 0x0000001503227824 */ /* 0x004fe200078e02ff */
[----:B------:R-:W-:Y:S01]  /*3da0*/  LEA R5, R11, R16, 0x1 ;  /* 0x000000100b057211 */ /* 0x000fe200078e08ff */
[----:B------:R2:W-:Y:S01]  /*3db0*/  STL.64 [R1+0xa0], R26 ;  /* 0x0000a01a01007387 */ /* 0x0005e20000100a00 */
[----:B------:R-:W-:Y:S01]  /*3dc0*/  LEA.HI.X.SX32 R21, R19, R2, 0x1, P2 ;  /* 0x0000000213157211 */ /* 0x000fe200010f0eff */
[C---:B------:R-:W-:Y:S02]  /*3dd0*/  IMAD R19, R3.reuse, 0x6, RZ ;  /* 0x0000000603137824 */ /* 0x040fe400078e02ff */
[----:B------:R4:W-:Y:S01]  /*3de0*/  STL.64 [R1+0x98], R24 ;  /* 0x0000981801007387 */ /* 0x0009e20000100a00 */
[----:B---3--:R-:W-:-:S02]  /*3df0*/  IMAD R32, R3, 0x13, RZ ;  /* 0x0000001303207824 */ /* 0x008fc400078e02ff */
[C---:B------:R-:W-:Y:S02]  /*3e00*/  IMAD R33, R3.reuse, 0x14, RZ ;  /* 0x0000001403217824 */ /* 0x040fe400078e02ff */
[C---:B-1----:R-:W-:Y:S02]  /*3e10*/  IMAD R30, R3.reuse, 0x11, RZ ;  /* 0x00000011031e7824 */ /* 0x042fe400078e02ff */
[----:B------:R-:W-:Y:S01]  /*3e20*/  IMAD R31, R3, 0x12, RZ ;  /* 0x00000012031f7824 */ /* 0x000fe200078e02ff */
[-C--:B--2---:R-:W-:Y:S01]  /*3e30*/  LEA R26, P0, R9, R10.reuse, 0x1 ;  /* 0x0000000a091a7211 */ /* 0x084fe200078008ff */
[C---:B------:R-:W-:Y:S02]  /*3e40*/  IMAD R35, R3.reuse, 0x16, RZ ;  /* 0x0000001603237824 */ /* 0x040fe400078e02ff */
[----:B------:R-:W-:Y:S01]  /*3e50*/  IMAD R37, R3, 0x18, RZ ;  /* 0x0000001803257824 */ /* 0x000fe200078e02ff */
[----:B----4-:R-:W-:Y:S02]  /*3e60*/  LEA R24, P1, R15, R10, 0x1 ;  /* 0x0000000a0f187211 */ /* 0x010fe400078208ff */
[-C--:B------:R-:W-:Y:S01]  /*3e70*/  LEA.HI.X.SX32 R27, R9, R2.reuse, 0x1, P0 ;  /* 0x00000002091b7211 */ /* 0x080fe200000f0eff */
[----:B------:R-:W-:Y:S01]  /*3e80*/  IMAD R9, R11, 0x2, R5 ;  /* 0x000000020b097824 */ /* 0x000fe200078e0205 */
[----:B------:R-:W-:-:S02]  /*3e90*/  LEA.HI.X.SX32 R25, R15, R2, 0x1, P1 ;  /* 0x000000020f197211 */ /* 0x000fc400008f0eff */
[----:B------:R-:W-:Y:S01]  /*3ea0*/  LEA R22, P1, R13, R10, 0x1 ;  /* 0x0000000a0d167211 */ /* 0x000fe200078208ff */
[----:B------:R1:W-:Y:S01]  /*3eb0*/  STL.64 [R1+0x90], R26 ;  /* 0x0000901a01007387 */ /* 0x0003e20000100a00 */
[----:B------:R-:W-:Y:S02]  /*3ec0*/  LEA R15, R11, R9, 0x1 ;  /* 0x000000090b0f7211 */ /* 0x000fe400078e08ff */
[----:B------:R-:W-:Y:S01]  /*3ed0*/  LEA.HI.X.SX32 R23, R13, R2, 0x1, P1 ;  /* 0x000000020d177211 */ /* 0x000fe200008f0eff */
[----:B------:R2:W-:Y:S04]  /*3ee0*/  STL.64 [R1+0x88], R24 ;  /* 0x0000881801007387 */ /* 0x0005e80000100a00 */
[----:B------:R3:W-:Y:S01]  /*3ef0*/  STL.64 [R1+0x80], R20 ;  /* 0x0000801401007387 */ /* 0x0007e20000100a00 */
[----:B-1----:R-:W-:-:S02]  /*3f00*/  IMAD R26, R3, 0xd, RZ ;  /* 0x0000000d031a7824 */ /* 0x002fc400078e02ff */
[----:B------:R-:W-:Y:S01]  /*3f10*/  IMAD R27, R3, 0xe, RZ ;  /* 0x0000000e031b7824 */ /* 0x000fe200078e02ff */
[CC--:B--2---:R-:W-:Y:S02]  /*3f20*/  LEA R24, P0, R12.reuse, R10.reuse, 0x1 ;  /* 0x0000000a0c187211 */ /* 0x0c4fe400078008ff */
[----:B---3--:R-:W-:Y:S02]  /*3f30*/  LEA R20, P2, R17, R10, 0x1 ;  /* 0x0000000a11147211 */ /* 0x008fe400078408ff */
[-C--:B------:R-:W-:Y:S01]  /*3f40*/  LEA.HI.X.SX32 R25, R12, R2.reuse, 0x1, P0 ;  /* 0x000000020c197211 */ /* 0x080fe200000f0eff */
[----:B------:R-:W-:Y:S01]  /*3f50*/  IMAD R12, R11, 0x2, R15 ;  /* 0x000000020b0c7824 */ /* 0x000fe200078e020f */
[----:B------:R-:W-:-:S03]  /*3f60*/  LEA.HI.X.SX32 R21, R17, R2, 0x1, P2 ;  /* 0x0000000211157211 */ /* 0x000fc600010f0eff */
[----:B------:R1:W-:Y:S01]  /*3f70*/  STL.64 [R1+0x78], R24 ;  /* 0x0000781801007387 */ /* 0x0003e20000100a00 */
[----:B------:R-:W-:-:S03]  /*3f80*/  LEA R13, R11, R12, 0x1 ;  /* 0x0000000c0b0d7211 */ /* 0x000fc600078e08ff */
[----:B------:R2:W-:Y:S04]  /*3f90*/  STL.64 [R1+0x70], R22 ;  /* 0x0000701601007387 */ /* 0x0005e80000100a00 */
[----:B------:R3:W-:Y:S01]  /*3fa0*/  STL.64 [R1+0x68], R20 ;  /* 0x0000681401007387 */ /* 0x0007e20000100a00 */
[-C--:B-1----:R-:W-:Y:S02]  /*3fb0*/  LEA R24, P0, R4, R10.reuse, 0x1 ;  /* 0x0000000a04187211 */ /* 0x082fe400078008ff */
[----:B--2---:R-:W-:Y:S02]  /*3fc0*/  LEA R22, P1, R14, R10, 0x1 ;  /* 0x0000000a0e167211 */ /* 0x004fe400078208ff */
[----:B------:R-:W-:Y:S02]  /*3fd0*/  LEA.HI.X.SX32 R25, R4, R2, 0x1, P0 ;  /* 0x0000000204197211 */ /* 0x000fe400000f0eff */
[----:B---3--:R-:W-:-:S02]  /*3fe0*/  LEA R20, P2, R16, R10, 0x1 ;  /* 0x0000000a10147211 */ /* 0x008fc400078408ff */
[-C--:B------:R-:W-:Y:S01]  /*3ff0*/  LEA.HI.X.SX32 R23, R14, R2.reuse, 0x1, P1 ;  /* 0x000000020e177211 */ /* 0x080fe200008f0eff */
[C---:B------:R-:W-:Y:S01]  /*4000*/  IMAD R14, R11.reuse, 0x2, R13 ;  /* 0x000000020b0e7824 */ /* 0x040fe200078e020d */
[----:B------:R-:W-:Y:S01]  /*4010*/  LEA.HI.X.SX32 R21, R16, R2, 0x1, P2 ;  /* 0x0000000210157211 */ /* 0x000fe200010f0eff */
[----:B------:R1:W-:Y:S03]  /*4020*/  STL.64 [R1+0x60], R24 ;  /* 0x0000601801007387 */ /* 0x0003e60000100a00 */
[----:B------:R-:W-:Y:S01]  /*4030*/  LEA R4, R11, R14, 0x1 ;  /* 0x0000000e0b047211 */ /* 0x000fe200078e08ff */
[----:B------:R2:W-:Y:S04]  /*4040*/  STL.64 [R1+0x58], R22 ;  /* 0x0000581601007387 */ /* 0x0005e80000100a00 */
[----:B------:R3:W-:Y:S01]  /*4050*/  STL.64 [R1+0x50], R20 ;  /* 0x0000501401007387 */ /* 0x0007e20000100a00 */
[----:B-1----:R-:W-:-:S02]  /*4060*/  LEA R24, P0, R5, R10, 0x1 ;  /* 0x0000000a05187211 */ /* 0x002fc400078008ff */
[----:B--2---:R-:W-:Y:S02]  /*4070*/  LEA R22, P1, R9, R10, 0x1 ;  /* 0x0000000a09167211 */ /* 0x004fe400078208ff */
[----:B------:R-:W-:Y:S01]  /*4080*/  LEA.HI.X.SX32 R25, R5, R2, 0x1, P0 ;  /* 0x0000000205197211 */ /* 0x000fe200000f0eff */
[----:B------:R-:W-:Y:S01]  /*4090*/  IMAD R5, R11, 0x2, R4 ;  /* 0x000000020b057824 */ /* 0x000fe200078e0204 */
[----:B---3--:R-:W-:Y:S02]  /*40a0*/  LEA R20, P2, R15, R10, 0x1 ;  /* 0x0000000a0f147211 */ /* 0x008fe400078408ff */
[-C--:B------:R-:W-:Y:S01]  /*40b0*/  LEA.HI.X.SX32 R23, R9, R2.reuse, 0x1, P1 ;  /* 0x0000000209177211 */ /* 0x080fe200008f0eff */
[----:B------:R1:W-:Y:S01]  /*40c0*/  STL.64 [R1+0x48], R24 ;  /* 0x0000481801007387 */ /* 0x0003e20000100a00 */
[----:B------:R-:W-:Y:S02]  /*40d0*/  LEA.HI.X.SX32 R21, R15, R2, 0x1, P2 ;  /* 0x000000020f157211 */ /* 0x000fe400010f0eff */
[----:B------:R-:W-:Y:S01]  /*40e0*/  LEA R16, P2, R14, R10, 0x1 ;  /* 0x0000000a0e107211 */ /* 0x000fe200078408ff */
[----:B------:R2:W-:Y:S01]  /*40f0*/  STL.64 [R1+0x40], R22 ;  /* 0x0000401601007387 */ /* 0x0005e20000100a00 */
[----:B------:R-:W-:-:S02]  /*4100*/  LEA R9, R11, R5, 0x1 ;  /* 0x000000050b097211 */ /* 0x000fc400078e08ff */
[----:B------:R-:W-:Y:S01]  /*4110*/  LEA.HI.X.SX32 R17, R14, R2, 0x1, P2 ;  /* 0x000000020e117211 */ /* 0x000fe200010f0eff */
[----:B------:R3:W-:Y:S01]  /*4120*/  STL.64 [R1+0x38], R20 ;  /* 0x0000381401007387 */ /* 0x0007e20000100a00 */
[----:B------:R-:W-:Y:S01]  /*4130*/  LOP3.LUT R15, R144, 0x10, R237, 0xfe, !PT ;  /* 0x00000010900f7812 */ /* 0x000fe200078efeed */
[----:B------:R-:W-:Y:S02]  /*4140*/  IMAD R11, R11, 0x2, R9 ;  /* 0x000000020b0b7824 */ /* 0x000fe400078e0209 */
[C---:B-1----:R-:W-:Y:S02]  /*4150*/  IMAD R24, R3.reuse, 0xb, RZ ;  /* 0x0000000b03187824 */ /* 0x042fe400078e02ff */
[----:B------:R-:W-:Y:S01]  /*4160*/  IMAD R25, R3, 0xc, RZ ;  /* 0x0000000c03197824 */ /* 0x000fe200078e02ff */
[-C--:B--2---:R-:W-:Y:S02]  /*4170*/  LEA R22, P0, R12, R10.reuse, 0x1 ;  /* 0x0000000a0c167211 */ /* 0x084fe400078008ff */
[----:B---3--:R-:W-:-:S02]  /*4180*/  LEA R20, P1, R13, R10, 0x1 ;  /* 0x0000000a0d147211 */ /* 0x008fc400078208ff */
[-C--:B------:R-:W-:Y:S02]  /*4190*/  LEA.HI.X.SX32 R23, R12, R2.reuse, 0x1, P0 ;  /* 0x000000020c177211 */ /* 0x080fe400000f0eff */
[----:B------:R-:W-:Y:S02]  /*41a0*/  LEA.HI.X.SX32 R21, R13, R2, 0x1, P1 ;  /* 0x000000020d157211 */ /* 0x000fe400008f0eff */
[C---:B------:R-:W-:Y:S01]  /*41b0*/  LEA R12, P3, R11.reuse, R10, 0x1 ;  /* 0x0000000a0b0c7211 */ /* 0x040fe200078608ff */
[----:B------:R1:W-:Y:S03]  /*41c0*/  STL.64 [R1+0x30], R22 ;  /* 0x0000301601007387 */ /* 0x0003e60000100a00 */
[----:B------:R-:W-:Y:S01]  /*41d0*/  LEA.HI.X.SX32 R13, R11, R2, 0x1, P3 ;  /* 0x000000020b0d7211 */ /* 0x000fe200018f0eff */
[----:B------:R2:W-:Y:S04]  /*41e0*/  STL.64 [R1+0x28], R20 ;  /* 0x0000281401007387 */ /* 0x0005e80000100a00 */
[----:B------:R3:W-:Y:S01]  /*41f0*/  STL.64 [R1+0x20], R16 ;  /* 0x0000201001007387 */ /* 0x0007e20000100a00 */
[----:B-1----:R-:W-:-:S02]  /*4200*/  LEA R22, P0, R4, R10, 0x1 ;  /* 0x0000000a04167211 */ /* 0x002fc400078008ff */
[----:B--2---:R-:W-:Y:S02]  /*4210*/  LEA R20, P1, R5, R10, 0x1 ;  /* 0x0000000a05147211 */ /* 0x004fe400078208ff */
[----:B------:R-:W-:Y:S01]  /*4220*/  LEA.HI.X.SX32 R23, R4, R2, 0x1, P0 ;  /* 0x0000000204177211 */ /* 0x000fe200000f0eff */
[----:B------:R-:W-:Y:S01]  /*4230*/  IMAD R4, R3, 0x3, RZ ;  /* 0x0000000303047824 */ /* 0x000fe200078e02ff */
[----:B---3--:R-:W-:Y:S01]  /*4240*/  LEA R16, P2, R9, R10, 0x1 ;  /* 0x0000000a09107211 */ /* 0x008fe200078408ff */
[----:B------:R-:W-:Y:S01]  /*4250*/  IMAD.WIDE R10, R3, 0x2, R156 ;  /* 0x00000002030a7825 */ /* 0x000fe200078e029c */
[-C--:B------:R-:W-:Y:S01]  /*4260*/  LEA.HI.X.SX32 R21, R5, R2.reuse, 0x1, P1 ;  /* 0x0000000205157211 */ /* 0x080fe200008f0eff */
[----:B------:R1:W-:Y:S01]  /*4270*/  STL.64 [R1+0x18], R22 ;  /* 0x0000181601007387 */ /* 0x0003e20000100a00 */
[----:B------:R-:W-:Y:S01]  /*4280*/  LEA.HI.X.SX32 R17, R9, R2, 0x1, P2 ;  /* 0x0000000209117211 */ /* 0x000fe200010f0eff */
[C---:B------:R-:W-:Y:S01]  /*4290*/  IMAD.SHL.U32 R5, R3.reuse, 0x4, RZ ;  /* 0x0000000403057824 */ /* 0x040fe200078e00ff */
[----:B------:R-:W-:Y:S01]  /*42a0*/  SHF.L.U32 R2, R3, 0x1, RZ ;  /* 0x0000000103027819 */ /* 0x000fe200000006ff */
[----:B------:R2:W-:Y:S01]  /*42b0*/  STL.64 [R1+0x10], R20 ;  /* 0x0000101401007387 */ /* 0x0005e20000100a00 */
[----:B------:R-:W-:-:S02]  /*42c0*/  LOP3.LUT R9, R18, 0x10, R142, 0x78, !PT ;  /* 0x0000001012097812 */ /* 0x000fc400078e788e */
[----:B------:R-:W-:Y:S01]  /*42d0*/  LOP3.LUT P0, RZ, R142, 0x3, RZ, 0xc0, !PT ;  /* 0x000000038eff7812 */ /* 0x000fe2000780c0ff */
[----:B------:R3:W-:Y:S01]  /*42e0*/  STL.64 [R1+0x8], R16 ;  /* 0x0000081001007387 */ /* 0x0007e20000100a00 */
[----:B------:R-:W-:Y:S01]  /*42f0*/  IMAD.WIDE R146, R2, 0x2, R154 ;  /* 0x0000000202927825 */ /* 0x000fe200078e029a */
[----:B------:R-:W-:Y:S02]  /*4300*/  LOP3.LUT R18, R9, 0x20, RZ, 0x3c, !PT ;  /* 0x0000002009127812 */ /* 0x000fe400078e3cff */
[----:B------:R4:W-:Y:S01]  /*4310*/  STL.64 [R1], R12 ;  /* 0x0000000c01007387 */ /* 0x0009e20000100a00 */
[----:B-1----:R-:W-:Y:S01]  /*4320*/  IMAD R22, R3, 0x9, RZ ;  /* 0x0000000903167824 */ /* 0x002fe200078e02ff */
[----:B------:R-:W-:Y:S01]  /*4330*/  LOP3.LUT R18, R7, 0x40, RZ, 0x3c, !PT ;  /* 0x0000004007127812 */ /* 0x000fe200078e3cff */
[C---:B------:R-:W-:Y:S01]  /*4340*/  IMAD R23, R3.reuse, 0xa, RZ ;  /* 0x0000000a03177824 */ /* 0x040fe200078e02ff */
[C---:B--2---:R-:W-:Y:S01]  /*4350*/  SHF.L.U32 R21, R3.reuse, 0x3, RZ ;  /* 0x0000000303157819 */ /* 0x044fe200000006ff */
[----:B------:R-:W-:Y:S01]  /*4360*/  IMAD R20, R3, 0x7, RZ ;  /* 0x0000000703147824 */ /* 0x000fe200078e02ff */
[----:B------:R-:W-:Y:S01]  /*4370*/  LOP3.LUT R38, R9, 0x60, RZ, 0x3c, !PT ;  /* 0x0000006009267812 */ /* 0x000fe200078e3cff */
[C---:B---3--:R-:W-:Y:S01]  /*4380*/  IMAD R17, R3.reuse, 0x5, RZ ;  /* 0x0000000503117824 */ /* 0x048fe200078e02ff */
[----:B------:R-:W-:Y:S01]  /*4390*/  LOP3.LUT R16, R144, 0x18, R237, 0xfe, !PT ;  /* 0x0000001890107812 */ /* 0x000fe200078efeed */
[----:B----4-:R-:W-:Y:S01]  /*43a0*/  IMAD.WIDE R12, R3, 0x2, R154 ;  /* 0x00000002030c7825 */ /* 0x010fe200078e029a */
[----:B------:R-:W-:-:S04]  /*43b0*/  LOP3.LUT R3, R0, 0x40, RZ, 0x3c, !PT ;  /* 0x0000004000037812 */ /* 0x000fc800078e3cff */
[----:B------:R1:W-:Y:S04]  /*43c0*/  STL.64 [R1+0x7e8], R12 ;  /* 0x0007e80c01007387 */ /* 0x0003e80000100a00 */
[----:B------:R2:W-:Y:S04]  /*43d0*/  STL.64 [R1+0x7e0], R10 ;  /* 0x0007e00a01007387 */ /* 0x0005e80000100a00 */
[----:B------:R-:W-:Y:S01]  /*43e0*/  STL.64 [R1+0x7d8], R146 ;  /* 0x0007d89201007387 */ /* 0x000fe20000100a00 */
[----:B-1----:R-:W-:Y:S02]  /*43f0*/  IMAD.MOV.U32 R12, RZ, RZ, RZ ;  /* 0x000000ffff0c7224 */ /* 0x002fe400078e00ff */
[C---:B--2---:R-:W-:Y:S01]  /*4400*/  IMAD.SHL.U32 R10, R143.reuse, 0x2, RZ ;  /* 0x000000028f0a7824 */ /* 0x044fe200078e00ff */
[----:B------:R-:W-:Y:S01]  /*4410*/  LEA R11, R143, UR6, 0x2 ;  /* 0x000000068f0b7c11 */ /* 0x000fe2000f8e10ff */
[----:B------:R-:W-:Y:S01]  /*4420*/  IMAD.WIDE R142, R2, 0x2, R156 ;  /* 0x00000002028e7825 */ /* 0x000fe200078e029c */
[----:B------:R-:W-:-:S02]  /*4430*/  MOV R11, RZ ;  /* 0x000000ff000b7202 */ /* 0x000fc40000000f00 */
[C---:B------:R-:W-:Y:S02]  /*4440*/  LOP3.LUT R3, R10.reuse, 0x10, RZ, 0x3c, !PT ;  /* 0x000000100a037812 */ /* 0x040fe400078e3cff */
[C---:B------:R-:W-:Y:S01]  /*4450*/  LOP3.LUT R13, R10.reuse, 0x20, RZ, 0x3c, !PT ;  /* 0x000000200a0d7812 */ /* 0x040fe200078e3cff */
[----:B------:R1:W-:Y:S01]  /*4460*/  STL.64 [R1+0x7d0], R142 ;  /* 0x0007d08e01007387 */ /* 0x0003e20000100a00 */
[C---:B------:R-:W-:Y:S02]  /*4470*/  LOP3.LUT R14, R10.reuse, 0x30, RZ, 0x3c, !PT ;  /* 0x000000300a0e7812 */ /* 0x040fe400078e3cff */
[C---:B------:R-:W-:Y:S02]  /*4480*/  LOP3.LUT R3, R10.reuse, 0x40, RZ, 0x3c, !PT ;  /* 0x000000400a037812 */ /* 0x040fe400078e3cff */
[C---:B------:R-:W-:Y:S02]  /*4490*/  LOP3.LUT R13, R10.reuse, 0x50, RZ, 0x3c, !PT ;  /* 0x000000500a0d7812 */ /* 0x040fe400078e3cff */
[----:B------:R-:W-:-:S02]  /*44a0*/  LOP3.LUT R14, R10, 0x60, RZ, 0x3c, !PT ;  /* 0x000000600a0e7812 */ /* 0x000fc400078e3cff */
[----:B------:R-:W-:Y:S02]  /*44b0*/  LOP3.LUT R3, R10, 0x70, RZ, 0x3c, !PT ;  /* 0x000000700a037812 */ /* 0x000fe400078e3cff */
[----:B------:R-:W-:Y:S01]  /*44c0*/  LOP3.LUT R13, R237, R144, RZ, 0xfc, !PT ;  /* 0x00000090ed0d7212 */ /* 0x000fe200078efcff */
[----:B-1----:R-:W-:Y:S01]  /*44d0*/  IMAD.WIDE R142, R5, 0x2, R154 ;  /* 0x00000002058e7825 */ /* 0x002fe200078e029a */
[----:B------:R-:W-:Y:S02]  /*44e0*/  LOP3.LUT R14, R144, 0x8, R237, 0xfe, !PT ;  /* 0x00000008900e7812 */ /* 0x000fe400078efeed */
[----:B------:R-:W-:Y:S01]  /*44f0*/  LOP3.LUT R3, R9, 0x40, RZ, 0x3c, !PT ;  /* 0x0000004009037812 */ /* 0x000fe200078e3cff */
[----:B------:R-:W-:Y:S01]  /*4500*/  IMAD.WIDE R144, R4, 0x2, R154 ;  /* 0x0000000204907825 */ /* 0x000fe200078e029a */
[----:B------:R-:W-:Y:S02]  /*4510*/  LOP3.LUT R3, R8, 0x20, RZ, 0x3c, !PT ;  /* 0x0000002008037812 */ /* 0x000fe400078e3cff */
[----:B------:R-:W-:Y:S01]  /*4520*/  LOP3.LUT R237, R237, 0x18, RZ, 0xfc, !PT ;  /* 0x00000018eded7812 */ /* 0x000fe200078efcff */
[--C-:B------:R-:W-:Y:S01]  /*4530*/  IMAD.WIDE R2, R4, 0x2, R156.reuse ;  /* 0x0000000204027825 */ /* 0x100fe200078e029c */
[----:B------:R-:W-:Y:S02]  /*4540*/  STL.64 [R1+0x7c8], R144 ;  /* 0x0007c89001007387 */ /* 0x000fe40000100a00 */
[----:B------:R-:W-:Y:S01]  /*4550*/  LEA R237, R237, UR6, 0x4 ;  /* 0x00000006eded7c11 */ /* 0x000fe2000f8e20ff */
[----:B------:R-:W-:Y:S01]  /*4560*/  IMAD.WIDE R4, R5, 0x2, R156 ;  /* 0x0000000205047825 */ /* 0x000fe200078e029c */
[----:B------:R1:W-:Y:S03]  /*4570*/  STL.64 [R1+0x7c0], R2 ;  /* 0x0007c00201007387 */ /* 0x0003e60000100a00 */
[----:B------:R-:W-:Y:S01]  /*4580*/  IMAD.IADD R248, R248, 0x1, R237 ;  /* 0x00000001f8f87824 */ /* 0x000fe200078e02ed */
[----:B------:R2:W-:Y:S04]  /*4590*/  STL.64 [R1+0x7b8], R142 ;  /* 0x0007b88e01007387 */ /* 0x0005e80000100a00 */
[----:B------:R3:W-:Y:S01]  /*45a0*/  STL.64 [R1+0x7b0], R4 ;  /* 0x0007b00401007387 */ /* 0x0007e20000100a00 */
[----:B-1----:R-:W-:-:S04]  /*45b0*/  IMAD.WIDE R2, R17, 0x2, R154 ;  /* 0x0000000211027825 */ /* 0x002fc800078e029a */
[----:B--2---:R-:W-:Y:S01]  /*45c0*/  IMAD.WIDE R142, R17, 0x2, R156 ;  /* 0x00000002118e7825 */ /* 0x004fe200078e029c */
[----:B------:R1:W-:Y:S03]  /*45d0*/  STL.64 [R1+0x7a8], R2 ;  /* 0x0007a80201007387 */ /* 0x0003e60000100a00 */
[C---:B---3--:R-:W-:Y:S01]  /*45e0*/  IMAD.WIDE R4, R19.reuse, 0x2, R154 ;  /* 0x0000000213047825 */ /* 0x048fe200078e029a */
[----:B------:R-:W-:Y:S04]  /*45f0*/  STL.64 [R1+0x7a0], R142 ;  /* 0x0007a08e01007387 */ /* 0x000fe80000100a00 */
[----:B------:R2:W-:Y:S01]  /*4600*/  STL.64 [R1+0x798], R4 ;  /* 0x0007980401007387 */ /* 0x0005e20000100a00 */
[----:B-1----:R-:W-:-:S04]  /*4610*/  IMAD.WIDE R2, R19, 0x2, R156 ;  /* 0x0000000213027825 */ /* 0x002fc800078e029c */
[C---:B------:R-:W-:Y:S01]  /*4620*/  IMAD.WIDE R18, R20.reuse, 0x2, R154 ;  /* 0x0000000214127825 */ /* 0x040fe200078e029a */
[----:B------:R1:W-:Y:S03]  /*4630*/  STL.64 [R1+0x790], R2 ;  /* 0x0007900201007387 */ /* 0x0003e60000100a00 */
[----:B--2---:R-:W-:Y:S01]  /*4640*/  IMAD.WIDE R4, R20, 0x2, R156 ;  /* 0x0000000214047825 */ /* 0x004fe200078e029c */
[----:B------:R2:W-:Y:S04]  /*4650*/  STL.64 [R1+0x788], R18 ;  /* 0x0007881201007387 */ /* 0x0005e80000100a00 */
[----:B------:R3:W-:Y:S01]  /*4660*/  STL.64 [R1+0x780], R4 ;  /* 0x0007800401007387 */ /* 0x0007e20000100a00 */
[----:B-1----:R-:W-:-:S04]  /*4670*/  IMAD.WIDE R2, R21, 0x2, R154 ;  /* 0x0000000215027825 */ /* 0x002fc800078e029a */
[----:B--2---:R-:W-:Y:S01]  /*4680*/  IMAD.WIDE R18, R21, 0x2, R156 ;  /* 0x0000000215127825 */ /* 0x004fe200078e029c */
[----:B------:R1:W-:Y:S03]  /*4690*/  STL.64 [R1+0x778], R2 ;  /* 0x0007780201007387 */ /* 0x0003e60000100a00 */
[C---:B---3--:R-:W-:Y:S01]  /*46a0*/  IMAD.WIDE R4, R22.reuse, 0x2, R154 ;  /* 0x0000000216047825 */ /* 0x048fe200078e029a */
[----:B------:R2:W-:Y:S04]  /*46b0*/  STL.64 [R1+0x770], R18 ;  /* 0x0007701201007387 */ /* 0x0005e80000100a00 */
[----:B------:R3:W-:Y:S01]  /*46c0*/  STL.64 [R1+0x768], R4 ;  /* 0x0007680401007387 */ /* 0x0007e20000100a00 */
[----:B-1----:R-:W-:-:S04]  /*46d0*/  IMAD.WIDE R2, R22, 0x2, R156 ;  /* 0x0000000216027825 */ /* 0x002fc800078e029c */
[C---:B--2---:R-:W-:Y:S01]  /*46e0*/  IMAD.WIDE R18, R23.reuse, 0x2, R154 ;  /* 0x0000000217127825 */ /* 0x044fe200078e029a */
[----:B------:R1:W-:Y:S03]  /*46f0*/  STL.64 [R1+0x760], R2 ;  /* 0x0007600201007387 */ /* 0x0003e60000100a00 */
[----:B---3--:R-:W-:Y:S01]  /*4700*/  IMAD.WIDE R4, R23, 0x2, R156 ;  /* 0x0000000217047825 */ /* 0x008fe200078e029c */
        /* <DEDUP_REMOVED lines=212> */
[----:B-1----:R-:W-:-:S05]  /*5450*/  IMAD.WIDE R2, R141, 0x2, R156 ;  /* 0x000000028d027825 */ /* 0x002fca00078e029c */
[----:B0-----:R2:W-:Y:S02]  /*5460*/  STL.64 [R1+0x400], R2 ;  /* 0x0004000201007387 */ /* 0x0015e40000100a00 */
.L_x_1:
[----:B------:R-:W3:Y:S04]  /*5470*/  LDL.64 R34, [R1+0x7e0] ;  /* 0x0007e00001227983 */ /* 0x000ee80000100a00 */
[----:B--2---:R-:W2:Y:S04]  /*5480*/  LDL.64 R2, [R1+0x7e8] ;  /* 0x0007e80001027983 */ /* 0x004ea80000100a00 */
[----:B------:R-:W4:Y:S04]  /*5490*/  LDL.64 R38, [R1+0x7d0] ;  /* 0x0007d00001267983 */ /* 0x000f280000100a00 */
[----:B------:R-:W5:Y:S04]  /*54a0*/  LDL.64 R24, [R1+0x7c0] ;  /* 0x0007c00001187983 */ /* 0x000f680000100a00 */
[----:B------:R-:W5:Y:S04]  /*54b0*/  LDL.64 R22, [R1+0x7b8] ;  /* 0x0007b80001167983 */ /* 0x000f680000100a00 */
[----:B------:R-:W5:Y:S04]  /*54c0*/  LDL.64 R28, [R1+0x7a8] ;  /* 0x0007a800011c7983 */ /* 0x000f680000100a00 */
[----:B------:R-:W5:Y:S04]  /*54d0*/  LDL.64 R44, [R1+0x790] ;  /* 0x00079000012c7983 */ /* 0x000f680000100a00 */
[----:B------:R-:W5:Y:S04]  /*54e0*/  LDL.64 R20, [R1+0x7d8] ;  /* 0x0007d80001147983 */ /* 0x000f680000100a00 */
[----:B------:R-:W5:Y:S04]  /*54f0*/  LDL.64 R26, [R1+0x7c8] ;  /* 0x0007c800011a7983 */ /* 0x000f680000100a00 */
[----:B------:R-:W5:Y:S04]  /*5500*/  LDL.64 R36, [R1+0x7b0] ;  /* 0x0007b00001247983 */ /* 0x000f680000100a00 */
[----:B------:R-:W5:Y:S04]  /*5510*/  LDL.64 R32, [R1+0x7a0] ;  /* 0x0007a00001207983 */ /* 0x000f680000100a00 */
[----:B------:R-:W5:Y:S01]  /*5520*/  LDL.64 R42, [R1+0x788] ;  /* 0x00078800012a7983 */ /* 0x000f620000100a00 */
[----:B------:R-:W-:-:S03]  /*5530*/  IMAD.WIDE R18, R11, 0x2, R154 ;  /* 0x000000020b127825 */ /* 0x000fc600078e029a */
[----:B------:R-:W5:Y:S04]  /*5540*/  LDL.64 R30, [R1+0x798] ;  /* 0x00079800011e7983 */ /* 0x000f680000100a00 */
[----:B------:R4:W5:Y:S04]  /*5550*/  LDG.E.U16 R173, desc[UR10][R18.64] ;  /* 0x0000000a12ad7981 */ /* 0x000968000c1e1500 */
[----:B------:R-:W5:Y:S01]  /*5560*/  LDL.64 R46, [R1+0x770] ;  /* 0x00077000012e7983 */ /* 0x000f620000100a00 */
[----:B------:R-:W-:-:S03]  /*5570*/  IMAD.WIDE R4, R11, 0x2, R156 ;  /* 0x000000020b047825 */ /* 0x000fc600078e029c */
[----:B------:R-:W5:Y:S04]  /*5580*/  LDL.64 R112, [R1+0x740] ;  /* 0x0007400001707983 */ /* 0x000f680000100a00 */
[----:B------:R-:W5:Y:S04]  /*5590*/  LDG.E.U16 R171, desc[UR10][R4.64] ;  /* 0x0000000a04ab7981 */ /* 0x000f68000c1e1500 */
        /* <DEDUP_REMOVED lines=39> */
[----:B---3--:R-:W-:-:S03]  /*5810*/  IMAD.WIDE R144, R11, 0x2, R34 ;  /* 0x000000020b907825 */ /* 0x008fc600078e0222 */
[----:B------:R-:W3:Y:S01]  /*5820*/  LDL.64 R34, [R1+0x780] ;  /* 0x0007800001227983 */ /* 0x000ee20000100a00 */
[----:B--2---:R-:W-:-:S03]  /*5830*/  IMAD.WIDE R2, R11, 0x2, R2 ;  /* 0x000000020b027825 */ /* 0x004fc600078e0202 */
[----:B------:R-:W2:Y:S01]  /*5840*/  LDG.E.U16 R144, desc[UR10][R144.64] ;  /* 0x0000000a90907981 */ /* 0x000ea2000c1e1500 */
[----:B----4-:R-:W-:-:S03]  /*5850*/  IMAD.WIDE R18, R11, 0x2, R38 ;  /* 0x000000020b127825 */ /* 0x010fc600078e0226 */
[----:B------:R-:W4:Y:S04]  /*5860*/  LDL.64 R38, [R1+0x778] ;  /* 0x0007780001267983 */ /* 0x000f280000100a00 */
[----:B------:R0:W2:Y:S01]  /*5870*/  LDG.E.U16 R169, desc[UR10][R2.64] ;  /* 0x0000000a02a97981 */ /* 0x0000a2000c1e1500 */
[----:B-----5:R-:W-:-:S03]  /*5880*/  IMAD.WIDE R22, R11, 0x2, R22 ;  /* 0x000000020b167825 */ /* 0x020fc600078e0216 */
[----:B------:R1:W5:Y:S04]  /*5890*/  LDG.E.U16 R134, desc[UR10][R18.64] ;  /* 0x0000000a12867981 */ /* 0x000368000c1e1500 */
[----:B------:R1:W2:Y:S01]  /*58a0*/  LDG.E.U16 R115, desc[UR10][R22.64] ;  /* 0x0000000a16737981 */ /* 0x0002a2000c1e1500 */
[----:B0-----:R-:W-:-:S03]  /*58b0*/  IMAD.WIDE R2, R11, 0x2, R24 ;  /* 0x000000020b027825 */ /* 0x001fc600078e0218 */
[----:B------:R-:W2:Y:S01]  /*58c0*/  LDL.64 R24, [R1+0x760] ;  /* 0x0007600001187983 */ /* 0x000ea20000100a00 */
[----:B-1----:R-:W-:-:S03]  /*58d0*/  IMAD.WIDE R18, R11, 0x2, R28 ;  /* 0x000000020b127825 */ /* 0x002fc600078e021c */
[----:B------:R-:W5:Y:S01]  /*58e0*/  LDL.64 R28, [R1+0x750] ;  /* 0x00075000011c7983 */ /* 0x000f620000100a00 */
[----:B------:R-:W-:-:S03]  /*58f0*/  IMAD.WIDE R22, R11, 0x2, R44 ;  /* 0x000000020b167825 */ /* 0x000fc600078e022c */
[----:B------:R-:W5:Y:S01]  /*5900*/  LDL.64 R44, [R1+0x738] ;  /* 0x00073800012c7983 */ /* 0x000f620000100a00 */
[----:B------:R-:W-:-:S03]  /*5910*/  IMAD.WIDE R20, R11, 0x2, R20 ;  /* 0x000000020b147825 */ /* 0x000fc600078e0214 */
[----:B------:R-:W5:Y:S01]  /*5920*/  LDG.E.U16 R124, desc[UR10][R2.64] ;  /* 0x0000000a027c7981 */ /* 0x000f62000c1e1500 */
[----:B------:R-:W-:-:S03]  /*5930*/  IMAD.WIDE R4, R11, 0x2, R26 ;  /* 0x000000020b047825 */ /* 0x000fc600078e021a */
[----:B------:R0:W5:Y:S04]  /*5940*/  LDG.E.U16 R135, desc[UR10][R20.64] ;  /* 0x0000000a14877981 */ /* 0x000168000c1e1500 */
[----:B------:R1:W5:Y:S04]  /*5950*/  LDG.E.U16 R125, desc[UR10][R4.64] ;  /* 0x0000000a047d7981 */ /* 0x000368000c1e1500 */
[----:B------:R-:W5:Y:S01]  /*5960*/  LDL.64 R26, [R1+0x768] ;  /* 0x00076800011a7983 */ /* 0x000f620000100a00 */
[----:B0-----:R-:W-:-:S03]  /*5970*/  IMAD.WIDE R20, R11, 0x2, R36 ;  /* 0x000000020b147825 */ /* 0x001fc600078e0224 */
[----:B------:R-:W5:Y:S01]  /*5980*/  LDL.64 R36, [R1+0x758] ;  /* 0x0007580001247983 */ /* 0x000f620000100a00 */
[----:B-1----:R-:W-:-:S03]  /*5990*/  IMAD.WIDE R4, R11, 0x2, R32 ;  /* 0x000000020b047825 */ /* 0x002fc600078e0220 */
[----:B------:R0:W5:Y:S04]  /*59a0*/  LDG.E.U16 R114, desc[UR10][R20.64] ;  /* 0x0000000a14727981 */ /* 0x000168000c1e1500 */
[----:B------:R-:W5:Y:S01]  /*59b0*/  LDL.64 R32, [R1+0x748] ;  /* 0x0007480001207983 */ /* 0x000f620000100a00 */
[----:B------:R-:W-:-:S03]  /*59c0*/  IMAD.WIDE R2, R11, 0x2, R30 ;  /* 0x000000020b027825 */ /* 0x000fc600078e021e */
[----:B------:R-:W5:Y:S01]  /*59d0*/  LDG.E.U16 R41, desc[UR10][R18.64] ;  /* 0x0000000a12297981 */ /* 0x000f62000c1e1500 */
[----:B0-----:R-:W-:-:S03]  /*59e0*/  IMAD.WIDE R20, R11, 0x2, R42 ;  /* 0x000000020b147825 */ /* 0x001fc600078e022a */
[----:B------:R-:W5:Y:S04]  /*59f0*/  LDL.64 R42, [R1+0x730] ;  /* 0x00073000012a7983 */ /* 0x000f680000100a00 */
[----:B------:R-:W5:Y:S04]  /*5a00*/  LDG.E.U16 R31, desc[UR10][R2.64] ;  /* 0x0000000a021f7981 */ /* 0x000f68000c1e1500 */
[----:B------:R-:W5:Y:S04]  /*5a10*/  LDG.E.U16 R21, desc[UR10][R20.64] ;  /* 0x0000000a14157981 */ /* 0x000f68000c1e1500 */
[----:B------:R0:W5:Y:S04]  /*5a20*/  LDG.E.U16 R40, desc[UR10][R4.64] ;  /* 0x0000000a04287981 */ /* 0x000168000c1e1500 */
[----:B------:R-:W5:Y:S01]  /*5a30*/  LDG.E.U16 R30, desc[UR10][R22.64] ;  /* 0x0000000a161e7981 */ /* 0x000f62000c1e1500 */
[----:B0-----:R-:W-:-:S03]  /*5a40*/  IMAD.WIDE R4, R11, 0x2, R46 ;  /* 0x000000020b047825 */ /* 0x001fc600078e022e */
[----:B------:R-:W5:Y:S04]  /*5a50*/  LDL.64 R46, [R1+0x708] ;  /* 0x00070800012e7983 */ /* 0x000f680000100a00 */
[----:B------:R-:W5:Y:S01]  /*5a60*/  LDG.E.U16 R151, desc[UR10][R4.64] ;  /* 0x0000000a04977981 */ /* 0x000f62000c1e1500 */
[----:B---3--:R-:W-:-:S03]  /*5a70*/  IMAD.WIDE R18, R11, 0x2, R34 ;  /* 0x000000020b127825 */ /* 0x008fc600078e0222 */
[----:B------:R-:W3:Y:S04]  /*5a80*/  LDL.64 R34, [R1+0x728] ;  /* 0x0007280001227983 */ /* 0x000ee80000100a00 */
[----:B------:R5:W3:Y:S01]  /*5a90*/  LDG.E.U16 R20, desc[UR10][R18.64] ;  /* 0x0000000a12147981 */ /* 0x000ae2000c1e1500 */
[----:B----4-:R-:W-:-:S03]  /*5aa0*/  IMAD.WIDE R2, R11, 0x2, R38 ;  /* 0x000000020b027825 */ /* 0x010fc600078e0226 */
[----:B------:R-:W4:Y:S04]  /*5ab0*/  LDL.64 R38, [R1+0x720] ;  /* 0x0007200001267983 */ /* 0x000f280000100a00 */
[----:B------:R-:W4:Y:S01]  /*5ac0*/  LDG.E.U16 R2, desc[UR10][R2.64] ;  /* 0x0000000a02027981 */ /* 0x000f22000c1e1500 */
[----:B--2---:R-:W-:-:S04]  /*5ad0*/  IMAD.WIDE R24, R11, 0x2, R24 ;  /* 0x000000020b187825 */ /* 0x004fc800078e0218 */
[C---:B-----5:R-:W-:Y:S01]  /*5ae0*/  IMAD.WIDE R18, R11.reuse, 0x2, R28 ;  /* 0x000000020b127825 */ /* 0x060fe200078e021c */
[----:B------:R0:W2:Y:S04]  /*5af0*/  LDG.E.U16 R142, desc[UR10][R24.64] ;  /* 0x0000000a188e7981 */ /* 0x0000a8000c1e1500 */
[----:B------:R-:W5:Y:S04]  /*5b00*/  LDL.64 R28, [R1+0x6f8] ;  /* 0x0006f800011c7983 */ /* 0x000f680000100a00 */
[----:B------:R-:W2:Y:S01]  /*5b10*/  LDG.E.U16 R132, desc[UR10][R18.64] ;  /* 0x0000000a12847981 */ /* 0x000ea2000c1e1500 */
[----:B0-----:R-:W-:-:S03]  /*5b20*/  IMAD.WIDE R24, R11, 0x2, R44 ;  /* 0x000000020b187825 */ /* 0x001fc600078e022c */
[----:B------:R-:W2:Y:S01]  /*5b30*/  LDL.64 R44, [R1+0x6e0] ;  /* 0x0006e000012c7983 */ /* 0x000ea20000100a00 */
[----:B------:R-:W-:-:S03]  /*5b40*/  IMAD.WIDE R22, R11, 0x2, R36 ;  /* 0x000000020b167825 */ /* 0x000fc600078e0224 */
[----:B------:R-:W2:Y:S04]  /*5b50*/  LDL.64 R36, [R1+0x700] ;  /* 0x0007000001247983 */ /* 0x000ea80000100a00 */
[----:B------:R0:W2:Y:S01]  /*5b60*/  LDG.E.U16 R133, desc[UR10][R22.64] ;  /* 0x0000000a16857981 */ /* 0x0000a2000c1e1500 */
[----:B------:R-:W-:-:S03]  /*5b70*/  IMAD.WIDE R4, R11, 0x2, R32 ;  /* 0x000000020b047825 */ /* 0x000fc600078e0220 */
[----:B------:R-:W2:Y:S01]  /*5b80*/  LDL.64 R32, [R1+0x6f0] ;  /* 0x0006f00001207983 */ /* 0x000ea20000100a00 */
[----:B------:R-:W-:-:S03]  /*5b90*/  IMAD.WIDE R26, R11, 0x2, R26 ;  /* 0x000000020b1a7825 */ /* 0x000fc600078e021a */
[----:B------:R-:W2:Y:S01]  /*5ba0*/  LDG.E.U16 R123, desc[UR10][R4.64] ;  /* 0x0000000a047b7981 */ /* 0x000ea2000c1e1500 */
[----:B0-----:R-:W-:-:S03]  /*5bb0*/  IMAD.WIDE R22, R11, 0x2, R42 ;  /* 0x000000020b167825 */ /* 0x001fc600078e022a */
[----:B------:R-:W2:Y:S04]  /*5bc0*/  LDL.64 R42, [R1+0x6d8] ;  /* 0x0006d800012a7983 */ /* 0x000ea80000100a00 */
[----:B------:R0:W2:Y:S02]  /*5bd0*/  LDG.E.U16 R143, desc[UR10][R26.64] ;  /* 0x0000000a1a8f7981 */ /* 0x0000a4000c1e1500 */
[C---:B0-----:R-:W-:Y:S02]  /*5be0*/  IMAD.WIDE R26, R11.reuse, 0x2, R112 ;  /* 0x000000020b1a7825 */ /* 0x041fe400078e0270 */
[----:B------:R0:W2:Y:S04]  /*5bf0*/  LDG.E.U16 R113, desc[UR10][R24.64] ;  /* 0x0000000a18717981 */ /* 0x0000a8000c1e1500 */
[----:B------:R1:W2:Y:S04]  /*5c00*/  LDG.E.U16 R122, desc[UR10][R26.64] ;  /* 0x0000000a1a7a7981 */ /* 0x0002a8000c1e1500 */
[----:B------:R-:W2:Y:S01]  /*5c10*/  LDG.E.U16 R112, desc[UR10][R22.64] ;  /* 0x0000000a16707981 */ /* 0x000ea2000c1e1500 */
[----:B0-----:R-:W-:-:S03]  /*5c20*/  IMAD.WIDE R24, R11, 0x2, R116 ;  /* 0x000000020b187825 */ /* 0x001fc600078e0274 */
[----:B------:R-:W2:Y:S01]  /*5c30*/  LDL.64 R116, [R1+0x6b8] ;  /* 0x0006b80001747983 */ /* 0x000ea20000100a00 */
[----:B-1----:R-:W-:-:S03]  /*5c40*/  IMAD.WIDE R26, R11, 0x2, R120 ;  /* 0x000000020b1a7825 */ /* 0x002fc600078e0278 */
[----:B------:R-:W2:Y:S01]  /*5c50*/  LDL.64 R120, [R1+0x6c0] ;  /* 0x0006c00001787983 */ /* 0x000ea20000100a00 */
[----:B---3--:R-:W-:-:S03]  /*5c60*/  IMAD.WIDE R18, R11, 0x2, R34 ;  /* 0x000000020b127825 */ /* 0x008fc600078e0222 */
[----:B------:R-:W3:Y:S01]  /*5c70*/  LDL.64 R34, [R1+0x6d0] ;  /* 0x0006d00001227983 */ /* 0x000ee20000100a00 */
[----:B----4-:R-:W-:-:S03]  /*5c80*/  IMAD.WIDE R4, R11, 0x2, R38 ;  /* 0x000000020b047825 */ /* 0x010fc600078e0226 */
[----:B------:R0:W4:Y:S04]  /*5c90*/  LDG.E.U16 R39, desc[UR10][R18.64] ;  /* 0x0000000a12277981 */ /* 0x000128000c1e1500 */
[----:B------:R5:W4:Y:S01]  /*5ca0*/  LDG.E.U16 R38, desc[UR10][R4.64] ;  /* 0x0000000a04267981 */ /* 0x000b22000c1e1500 */
[----:B0-----:R-:W-:-:S03]  /*5cb0*/  IMAD.WIDE R18, R11, 0x2, R46 ;  /* 0x000000020b127825 */ /* 0x001fc600078e022e */
[----:B------:R-:W4:Y:S04]  /*5cc0*/  LDL.64 R46, [R1+0x6b0] ;  /* 0x0006b000012e7983 */ /* 0x000f280000100a00 */
[----:B------:R-:W4:Y:S01]  /*5cd0*/  LDG.E.U16 R19, desc[UR10][R18.64] ;  /* 0x0000000a12137981 */ /* 0x000f22000c1e1500 */
[----:B-----5:R-:W-:-:S03]  /*5ce0*/  IMAD.WIDE R4, R11, 0x2, R28 ;  /* 0x000000020b047825 */ /* 0x020fc600078e021c */
[----:B------:R0:W5:Y:S04]  /*5cf0*/  LDG.E.U16 R29, desc[UR10][R26.64] ;  /* 0x0000000a1a1d7981 */ /* 0x000168000c1e1500 */
[----:B------:R2:W5:Y:S04]  /*5d00*/  LDG.E.U16 R28, desc[UR10][R24.64] ;  /* 0x0000000a181c7981 */ /* 0x000568000c1e1500 */
[----:B------:R-:W5:Y:S01]  /*5d10*/  LDG.E.U16 R150, desc[UR10][R4.64] ;  /* 0x0000000a04967981 */ /* 0x000f62000c1e1500 */
[----:B0-----:R-:W-:-:S03]  /*5d20*/  IMAD.WIDE R26, R11, 0x2, R118 ;  /* 0x000000020b1a7825 */ /* 0x001fc600078e0276 */
[----:B------:R-:W5:Y:S01]  /*5d30*/  LDL.64 R118, [R1+0x690] ;  /* 0x0006900001767983 */ /* 0x000f620000100a00 */
[----:B--2---:R-:W-:-:S03]  /*5d40*/  IMAD.WIDE R24, R11, 0x2, R44 ;  /* 0x000000020b187825 */ /* 0x004fc600078e022c */
[----:B------:R-:W2:Y:S01]  /*5d50*/  LDL.64 R44, [R1+0x688] ;  /* 0x00068800012c7983 */ /* 0x000ea20000100a00 */
[----:B------:R-:W-:-:S03]  /*5d60*/  IMAD.WIDE R22, R11, 0x2, R36 ;  /* 0x000000020b167825 */ /* 0x000fc600078e0224 */
[----:B------:R-:W2:Y:S04]  /*5d70*/  LDG.E.U16 R140, desc[UR10][R24.64] ;  /* 0x0000000a188c7981 */ /* 0x000ea8000c1e1500 */
[----:B------:R0:W2:Y:S01]  /*5d80*/  LDG.E.U16 R18, desc[UR10][R22.64] ;  /* 0x0000000a16127981 */ /* 0x0000a2000c1e1500 */
[----:B------:R-:W-:-:S03]  /*5d90*/  IMAD.WIDE R32, R11, 0x2, R32 ;  /* 0x000000020b207825 */ /* 0x000fc600078e0220 */
[----:B------:R-:W2:Y:S04]  /*5da0*/  LDL.64 R36, [R1+0x6a8] ;  /* 0x0006a80001247983 */ /* 0x000ea80000100a00 */
[----:B------:R1:W2:Y:S01]  /*5db0*/  LDG.E.U16 R149, desc[UR10][R32.64] ;  /* 0x0000000a20957981 */ /* 0x0002a2000c1e1500 */
[----:B0-----:R-:W-:-:S03]  /*5dc0*/  IMAD.WIDE R22, R11, 0x2, R42 ;  /* 0x000000020b167825 */ /* 0x001fc600078e022a */
[----:B------:R0:W2:Y:S04]  /*5dd0*/  LDG.E.U16 R141, desc[UR10][R26.64] ;  /* 0x0000000a1a8d7981 */ /* 0x0000a8000c1e1500 */
[----:B------:R-:W2:Y:S01]  /*5de0*/  LDL.64 R42, [R1+0x678] ;  /* 0x00067800012a7983 */ /* 0x000ea20000100a00 */
[----:B-1----:R-:W-:-:S03]  /*5df0*/  IMAD.WIDE R32, R11, 0x2, R126 ;  /* 0x000000020b207825 */ /* 0x002fc600078e027e */
[----:B------:R-:W2:Y:S04]  /*5e00*/  LDL.64 R126, [R1+0x650] ;  /* 0x00065000017e7983 */ /* 0x000ea80000100a00 */
[----:B------:R4:W2:Y:S01]  /*5e10*/  LDG.E.U16 R131, desc[UR10][R22.64] ;  /* 0x0000000a16837981 */ /* 0x0008a2000c1e1500 */
[----:B------:R-:W-:-:S03]  /*5e20*/  IMAD.WIDE R24, R11, 0x2, R116 ;  /* 0x000000020b187825 */ /* 0x000fc600078e0274 */
[----:B------:R-:W2:Y:S01]  /*5e30*/  LDL.64 R116, [R1+0x640] ;  /* 0x0006400001747983 */ /* 0x000ea20000100a00 */
[----:B---3--:R-:W-:-:S03]  /*5e40*/  IMAD.WIDE R4, R11, 0x2, R34 ;  /* 0x000000020b047825 */ /* 0x008fc600078e0222 */
[----:B------:R-:W3:Y:S01]  /*5e50*/  LDL.64 R34, [R1+0x670] ;  /* 0x0006700001227983 */ /* 0x000ee20000100a00 */
[----:B0-----:R-:W-:-:S03]  /*5e60*/  IMAD.WIDE R26, R11, 0x2, R120 ;  /* 0x000000020b1a7825 */ /* 0x001fc600078e0278 */
[----:B------:R-:W3:Y:S04]  /*5e70*/  LDG.E.U16 R121, desc[UR10][R32.64] ;  /* 0x0000000a20797981 */ /* 0x000ee8000c1e1500 */
[----:B------:R-:W3:Y:S04]  /*5e80*/  LDG.E.U16 R120, desc[UR10][R26.64] ;  /* 0x0000000a1a787981 */ /* 0x000ee8000c1e1500 */
[----:B------:R-:W3:Y:S01]  /*5e90*/  LDG.E.U16 R130, desc[UR10][R4.64] ;  /* 0x0000000a04827981 */ /* 0x000ee2000c1e1500 */
[----:B----4-:R-:W-:-:S03]  /*5ea0*/  IMAD.WIDE R22, R11, 0x2, R46 ;  /* 0x000000020b167825 */ /* 0x010fc600078e022e */
[----:B------:R5:W4:Y:S04]  /*5eb0*/  LDG.E.U16 R47, desc[UR10][R24.64] ;  /* 0x0000000a182f7981 */ /* 0x000b28000c1e1500 */
[----:B------:R2:W4:Y:S01]  /*5ec0*/  LDG.E.U16 R46, desc[UR10][R22.64] ;  /* 0x0000000a162e7981 */ /* 0x000522000c1e1500 */
[----:B-----5:R-:W-:-:S03]  /*5ed0*/  IMAD.WIDE R24, R11, 0x2, R118 ;  /* 0x000000020b187825 */ /* 0x020fc600078e0276 */
[----:B------:R-:W5:Y:S01]  /*5ee0*/  LDL.64 R118, [R1+0x638] ;  /* 0x0006380001767983 */ /* 0x000f620000100a00 */
[----:B--2---:R-:W-:-:S03]  /*5ef0*/  IMAD.WIDE R22, R11, 0x2, R44 ;  /* 0x000000020b167825 */ /* 0x004fc600078e022c */
[----:B------:R-:W2:Y:S01]  /*5f00*/  LDL.64 R44, [R1+0x630] ;  /* 0x00063000012c7983 */ /* 0x000ea20000100a00 */
[----:B------:R-:W-:-:S03]  /*5f10*/  IMAD.WIDE R26, R11, 0x2, R158 ;  /* 0x000000020b1a7825 */ /* 0x000fc600078e029e */
[----:B------:R-:W4:Y:S01]  /*5f20*/  LDL.64 R158, [R1+0x608] ;  /* 0x00060800019e7983 */ /* 0x000f220000100a00 */
[----:B------:R-:W-:-:S03]  /*5f30*/  IMAD.WIDE R32, R11, 0x2, R160 ;  /* 0x000000020b207825 */ /* 0x000fc600078e02a0 */
[----:B------:R-:W4:Y:S01]  /*5f40*/  LDG.E.U16 R27, desc[UR10][R26.64] ;  /* 0x0000000a1a1b7981 */ /* 0x000f22000c1e1500 */
[----:B------:R-:W-:-:S03]  /*5f50*/  IMAD.WIDE R42, R11, 0x2, R42 ;  /* 0x000000020b2a7825 */ /* 0x000fc600078e022a */
[----:B------:R0:W4:Y:S04]  /*5f60*/  LDG.E.U16 R26, desc[UR10][R24.64] ;  /* 0x0000000a181a7981 */ /* 0x000128000c1e1500 */
[----:B------:R1:W4:Y:S01]  /*5f70*/  LDG.E.U16 R148, desc[UR10][R42.64] ;  /* 0x0000000a2a947981 */ /* 0x000322000c1e1500 */
[----:B------:R-:W-:-:S03]  /*5f80*/  IMAD.WIDE R4, R11, 0x2, R36 ;  /* 0x000000020b047825 */ /* 0x000fc600078e0224 */
[----:B------:R1:W4:Y:S01]  /*5f90*/  LDG.E.U16 R36, desc[UR10][R32.64] ;  /* 0x0000000a20247981 */ /* 0x000322000c1e1500 */
[----:B0-----:R-:W-:-:S03]  /*5fa0*/  IMAD.WIDE R24, R11, 0x2, R138 ;  /* 0x000000020b187825 */ /* 0x001fc600078e028a */
[----:B------:R-:W4:Y:S01]  /*5fb0*/  LDL.64 R160, [R1+0x610] ;  /* 0x0006100001a07983 */ /* 0x000f220000100a00 */
[----:B-1----:R-:W-:-:S03]  /*5fc0*/  IMAD.WIDE R42, R11, 0x2, R126 ;  /* 0x000000020b2a7825 */ /* 0x002fc600078e027e */
[----:B------:R-:W4:Y:S01]  /*5fd0*/  LDL.64 R126, [R1+0x600] ;  /* 0x00060000017e7983 */ /* 0x000f220000100a00 */
[----:B------:R-:W-:-:S03]  /*5fe0*/  IMAD.WIDE R32, R11, 0x2, R146 ;  /* 0x000000020b207825 */ /* 0x000fc600078e0292 */
[----:B------:R-:W4:Y:S04]  /*5ff0*/  LDG.E.U16 R37, desc[UR10][R4.64] ;  /* 0x0000000a04257981 */ /* 0x000f28000c1e1500 */
[----:B------:R0:W4:Y:S04]  /*6000*/  LDG.E.U16 R139, desc[UR10][R32.64] ;  /* 0x0000000a208b7981 */ /* 0x000128000c1e1500 */
[----:B------:R1:W4:Y:S04]  /*6010*/  LDG.E.U16 R17, desc[UR10][R22.64] ;  /* 0x0000000a16117981 */ /* 0x000328000c1e1500 */
[----:B------:R-:W4:Y:S01]  /*6020*/  LDG.E.U16 R138, desc[UR10][R24.64] ;  /* 0x0000000a188a7981 */ /* 0x000f22000c1e1500 */
[----:B0-----:R-:W-:-:S03]  /*6030*/  IMAD.WIDE R32, R11, 0x2, R116 ;  /* 0x000000020b207825 */ /* 0x001fc600078e0274 */
[----:B------:R-:W4:Y:S01]  /*6040*/  LDL.64 R116, [R1+0x5f8] ;  /* 0x0005f80001747983 */ /* 0x000f220000100a00 */
[----:B------:R-:W-:-:S03]  /*6050*/  IMAD.WIDE R4, R11, 0x2, R152 ;  /* 0x000000020b047825 */ /* 0x000fc600078e0298 */
[----:B------:R-:W4:Y:S01]  /*6060*/  LDL.64 R152, [R1+0x5e8] ;  /* 0x0005e80001987983 */ /* 0x000f220000100a00 */
[----:B-1----:R-:W-:-:S03]  /*6070*/  IMAD.WIDE R22, R11, 0x2, R128 ;  /* 0x000000020b167825 */ /* 0x002fc600078e0280 */
[----:B------:R-:W4:Y:S04]  /*6080*/  LDG.E.U16 R128, desc[UR10][R42.64] ;  /* 0x0000000a2a807981 */ /* 0x000f28000c1e1500 */
[----:B------:R-:W4:Y:S04]  /*6090*/  LDG.E.U16 R129, desc[UR10][R22.64] ;  /* 0x0000000a16817981 */ /* 0x000f28000c1e1500 */
[----:B------:R-:W4:Y:S01]  /*60a0*/  LDG.E.U16 R5, desc[UR10][R4.64] ;  /* 0x0000000a04057981 */ /* 0x000f22000c1e1500 */
[----:B---3--:R-:W-:-:S05]  /*60b0*/  IMAD.WIDE R34, R11, 0x2, R34 ;  /* 0x000000020b227825 */ /* 0x008fca00078e0222 */
[----:B------:R0:W3:Y:S02]  /*60c0*/  LDG.E.U16 R147, desc[UR10][R34.64] ;  /* 0x0000000a22937981 */ /* 0x0000e4000c1e1500 */
[C---:B0-----:R-:W-:Y:S02]  /*60d0*/  IMAD.WIDE R34, R11.reuse, 0x2, R136 ;  /* 0x000000020b227825 */ /* 0x041fe400078e0288 */
[----:B------:R-:W3:Y:S02]  /*60e0*/  LDL.64 R136, [R1+0x5e0] ;  /* 0x0005e00001887983 */ /* 0x000ee40000100a00 */
[C---:B-----5:R-:W-:Y:S02]  /*60f0*/  IMAD.WIDE R24, R11.reuse, 0x2, R118 ;  /* 0x000000020b187825 */ /* 0x060fe400078e0276 */
[----:B------:R0:W5:Y:S02]  /*6100*/  LDG.E.U16 R119, desc[UR10][R34.64] ;  /* 0x0000000a22777981 */ /* 0x000164000c1e1500 */
[----:B--2---:R-:W-:-:S02]  /*6110*/  IMAD.WIDE R22, R11, 0x2, R44 ;  /* 0x000000020b167825 */ /* 0x004fc400078e022c */
[----:B------:R1:W2:Y:S02]  /*6120*/  LDG.E.U16 R45, desc[UR10][R24.64] ;  /* 0x0000000a182d7981 */ /* 0x0002a4000c1e1500 */
[C---:B------:R-:W-:Y:S02]  /*6130*/  IMAD.WIDE R42, R11.reuse, 0x2, R176 ;  /* 0x000000020b2a7825 */ /* 0x040fe400078e02b0 */
[----:B------:R-:W2:Y:S02]  /*6140*/  LDL.64 R176, [R1+0x5a8] ;  /* 0x0005a80001b07983 */ /* 0x000ea40000100a00 */
[C---:B0-----:R-:W-:Y:S02]  /*6150*/  IMAD.WIDE R34, R11.reuse, 0x2, R162 ;  /* 0x000000020b227825 */ /* 0x041fe400078e02a2 */
[----:B------:R-:W2:Y:S02]  /*6160*/  LDL.64 R162, [R1+0x5c0] ;  /* 0x0005c00001a27983 */ /* 0x000ea40000100a00 */
[----:B-1----:R-:W-:-:S02]  /*6170*/  IMAD.WIDE R24, R11, 0x2, R174 ;  /* 0x000000020b187825 */ /* 0x002fc400078e02ae */
[----:B------:R-:W2:Y:S04]  /*6180*/  LDL.64 R174, [R1+0x598] ;  /* 0x0005980001ae7983 */ /* 0x000ea80000100a00 */
[----:B------:R4:W5:Y:S04]  /*6190*/  LDG.E.U16 R44, desc[UR10][R22.64] ;  /* 0x0000000a162c7981 */ /* 0x000968000c1e1500 */
[----:B------:R-:W5:Y:S04]  /*61a0*/  LDG.E.U16 R118, desc[UR10][R32.64] ;  /* 0x0000000a20767981 */ /* 0x000f68000c1e1500 */
[----:B------:R-:W5:Y:S01]  /*61b0*/  LDG.E.U16 R35, desc[UR10][R34.64] ;  /* 0x0000000a22237981 */ /* 0x000f62000c1e1500 */
[----:B----4-:R-:W-:-:S03]  /*61c0*/  IMAD.WIDE R22, R11, 0x2, R158 ;  /* 0x000000020b167825 */ /* 0x010fc600078e029e */
[----:B------:R-:W4:Y:S04]  /*61d0*/  LDL.64 R158, [R1+0x5a0] ;  /* 0x0005a000019e7983 */ /* 0x000f280000100a00 */
[----:B------:R-:W4:Y:S01]  /*61e0*/  LDG.E.U16 R4, desc[UR10][R22.64] ;  /* 0x0000000a16047981 */ /* 0x000f22000c1e1500 */
[----:B------:R-:W-:-:S03]  /*61f0*/  IMAD.WIDE R126, R11, 0x2, R126 ;  /* 0x000000020b7e7825 */ /* 0x000fc600078e027e */
[----:B------:R-:W5:Y:S04]  /*6200*/  LDG.E.U16 R34, desc[UR10][R42.64] ;  /* 0x0000000a2a227981 */ /* 0x000f68000c1e1500 */
[----:B------:R0:W5:Y:S04]  /*6210*/  LDG.E.U16 R3, desc[UR10][R126.64] ;  /* 0x0000000a7e037981 */ /* 0x000168000c1e1500 */
[----:B------:R-:W5:Y:S01]  /*6220*/  LDG.E.U16 R25, desc[UR10][R24.64] ;  /* 0x0000000a18197981 */ /* 0x000f62000c1e1500 */
[----:B0-----:R-:W-:-:S03]  /*6230*/  IMAD.WIDE R126, R11, 0x2, R180 ;  /* 0x000000020b7e7825 */ /* 0x001fc600078e02b4 */
[----:B------:R-:W5:Y:S01]  /*6240*/  LDL.64 R180, [R1+0x580] ;  /* 0x0005800001b47983 */ /* 0x000f620000100a00 */
[----:B------:R-:W-:-:S03]  /*6250*/  IMAD.WIDE R32, R11, 0x2, R160 ;  /* 0x000000020b207825 */ /* 0x000fc600078e02a0 */
[----:B------:R-:W5:Y:S01]  /*6260*/  LDL.64 R160, [R1+0x5b0] ;  /* 0x0005b00001a07983 */ /* 0x000f620000100a00 */
[----:B------:R-:W-:-:S03]  /*6270*/  IMAD.WIDE R116, R11, 0x2, R116 ;  /* 0x000000020b747825 */ /* 0x000fc600078e0274 */
[----:B------:R0:W5:Y:S01]  /*6280*/  LDG.E.U16 R24, desc[UR10][R32.64] ;  /* 0x0000000a20187981 */ /* 0x000162000c1e1500 */
[----:B------:R-:W-:-:S03]  /*6290*/  IMAD.WIDE R42, R11, 0x2, R182 ;  /* 0x000000020b2a7825 */ /* 0x000fc600078e02b6 */
[----:B------:R1:W5:Y:S04]  /*62a0*/  LDG.E.U16 R146, desc[UR10][R116.64] ;  /* 0x0000000a74927981 */ /* 0x000368000c1e1500 */
[----:B------:R1:W5:Y:S01]  /*62b0*/  LDG.E.U16 R145, desc[UR10][R42.64] ;  /* 0x0000000a2a917981 */ /* 0x000362000c1e1500 */
[----:B0-----:R-:W-:-:S03]  /*62c0*/  IMAD.WIDE R32, R11, 0x2, R152 ;  /* 0x000000020b207825 */ /* 0x001fc600078e0298 */
[----:B------:R-:W5:Y:S01]  /*62d0*/  LDL.64 R152, [R1+0x590] ;  /* 0x0005900001987983 */ /* 0x000f620000100a00 */
[----:B-1----:R-:W-:-:S03]  /*62e0*/  IMAD.WIDE R116, R11, 0x2, R166 ;  /* 0x000000020b747825 */ /* 0x002fc600078e02a6 */
[----:B------:R-:W5:Y:S01]  /*62f0*/  LDL.64 R166, [R1+0x578] ;  /* 0x0005780001a67983 */ /* 0x000f620000100a00 */
[----:B------:R-:W-:-:S03]  /*6300*/  IMAD.WIDE R42, R11, 0x2, R164 ;  /* 0x000000020b2a7825 */ /* 0x000fc600078e02a4 */
[----:B------:R-:W5:Y:S04]  /*6310*/  LDL.64 R164, [R1+0x568] ;  /* 0x0005680001a47983 */ /* 0x000f680000100a00 */
[----:B------:R-:W5:Y:S04]  /*6320*/  LDG.E.U16 R127, desc[UR10][R126.64] ;  /* 0x0000000a7e7f7981 */ /* 0x000f68000c1e1500 */
[----:B------:R-:W5:Y:S04]  /*6330*/  LDL.64 R182, [R1+0x588] ;  /* 0x0005880001b67983 */ /* 0x000f680000100a00 */
[----:B------:R-:W5:Y:S04]  /*6340*/  LDG.E.U16 R126, desc[UR10][R116.64] ;  /* 0x0000000a747e7981 */ /* 0x000f68000c1e1500 */
[----:B------:R-:W5:Y:S01]  /*6350*/  LDG.E.U16 R117, desc[UR10][R42.64] ;  /* 0x0000000a2a757981 */ /* 0x000f62000c1e1500 */
[----:B---3--:R-:W-:-:S03]  /*6360*/  IMAD.WIDE R22, R11, 0x2, R136 ;  /* 0x000000020b167825 */ /* 0x008fc600078e0288 */
[----:B------:R-:W3:Y:S04]  /*6370*/  LDG.E.U16 R137, desc[UR10][R32.64] ;  /* 0x0000000a20897981 */ /* 0x000ee8000c1e1500 */
[----:B------:R0:W3:Y:S02]  /*6380*/  LDG.E.U16 R136, desc[UR10][R22.64] ;  /* 0x0000000a16887981 */ /* 0x0000e4000c1e1500 */
[C---:B0-----:R-:W-:Y:S02]  /*6390*/  IMAD.WIDE R22, R11.reuse, 0x2, R178 ;  /* 0x000000020b167825 */ /* 0x041fe400078e02b2 */
[----:B------:R-:W3:Y:S04]  /*63a0*/  LDL.64 R178, [R1+0x550] ;  /* 0x0005500001b27983 */ /* 0x000ee80000100a00 */
[----:B------:R2:W3:Y:S02]  /*63b0*/  LDG.E.U16 R43, desc[UR10][R22.64] ;  /* 0x0000000a162b7981 */ /* 0x0004e4000c1e1500 */
[----:B--2---:R-:W-:-:S02]  /*63c0*/  IMAD.WIDE R22, R11, 0x2, R174 ;  /* 0x000000020b167825 */ /* 0x004fc400078e02ae */
[----:B------:R-:W2:Y:S02]  /*63d0*/  LDL.64 R174, [R1+0x540] ;  /* 0x0005400001ae7983 */ /* 0x000ea40000100a00 */
[C---:B------:R-:W-:Y:S02]  /*63e0*/  IMAD.WIDE R32, R11.reuse, 0x2, R162 ;  /* 0x000000020b207825 */ /* 0x040fe400078e02a2 */
[----:B------:R-:W3:Y:S04]  /*63f0*/  LDL.64 R162, [R1+0x570] ;  /* 0x0005700001a27983 */ /* 0x000ee80000100a00 */
[----:B------:R0:W3:Y:S04]  /*6400*/  LDG.E.U16 R116, desc[UR10][R32.64] ;  /* 0x0000000a20747981 */ /* 0x0000e8000c1e1500 */
[----:B------:R-:W3:Y:S01]  /*6410*/  LDG.E.U16 R23, desc[UR10][R22.64] ;  /* 0x0000000a16177981 */ /* 0x000ee2000c1e1500 */
[----:B0-----:R-:W-:-:S03]  /*6420*/  IMAD.WIDE R32, R11, 0x2, R176 ;  /* 0x000000020b207825 */ /* 0x001fc600078e02b0 */
[----:B------:R-:W3:Y:S01]  /*6430*/  LDL.64 R176, [R1+0x548] ;  /* 0x0005480001b07983 */ /* 0x000ee20000100a00 */
[----:B----4-:R-:W-:-:S03]  /*6440*/  IMAD.WIDE R158, R11, 0x2, R158 ;  /* 0x000000020b9e7825 */ /* 0x010fc600078e029e */
[----:B------:R-:W4:Y:S04]  /*6450*/  LDG.E.U16 R33, desc[UR10][R32.64] ;  /* 0x0000000a20217981 */ /* 0x000f28000c1e1500 */
[----:B------:R5:W4:Y:S02]  /*6460*/  LDG.E.U16 R32, desc[UR10][R158.64] ;  /* 0x0000000a9e207981 */ /* 0x000b24000c1e1500 */
[C---:B-----5:R-:W-:Y:S02]  /*6470*/  IMAD.WIDE R158, R11.reuse, 0x2, R180 ;  /* 0x000000020b9e7825 */ /* 0x060fe400078e02b4 */
[----:B------:R-:W5:Y:S02]  /*6480*/  LDL.64 R180, [R1+0x518] ;  /* 0x0005180001b47983 */ /* 0x000f640000100a00 */
[----:B------:R-:W-:-:S05]  /*6490*/  IMAD.WIDE R160, R11, 0x2, R160 ;  /* 0x000000020ba07825 */ /* 0x000fca00078e02a0 */
[----:B------:R0:W4:Y:S01]  /*64a0*/  LDG.E.U16 R42, desc[UR10][R160.64] ;  /* 0x0000000aa02a7981 */ /* 0x000122000c1e1500 */
[----:B------:R-:W-:-:S04]  /*64b0*/  IMAD.WIDE R152, R11, 0x2, R152 ;  /* 0x000000020b987825 */ /* 0x000fc800078e0298 */
[C---:B0-----:R-:W-:Y:S01]  /*64c0*/  IMAD.WIDE R160, R11.reuse, 0x2, R166 ;  /* 0x000000020ba07825 */ /* 0x041fe200078e02a6 */
[----:B------:R0:W4:Y:S03]  /*64d0*/  LDG.E.U16 R22, desc[UR10][R152.64] ;  /* 0x0000000a98167981 */ /* 0x000126000c1e1500 */
[C---:B------:R-:W-:Y:S01]  /*64e0*/  IMAD.WIDE R164, R11.reuse, 0x2, R164 ;  /* 0x000000020ba47825 */ /* 0x040fe200078e02a4 */
[----:B------:R1:W4:Y:S04]  /*64f0*/  LDG.E.U16 R167, desc[UR10][R158.64] ;  /* 0x0000000a9ea77981 */ /* 0x000328000c1e1500 */
[----:B------:R-:W4:Y:S01]  /*6500*/  LDG.E.U16 R172, desc[UR10][R164.64] ;  /* 0x0000000aa4ac7981 */ /* 0x000f22000c1e1500 */
[----:B0-----:R-:W-:-:S03]  /*6510*/  IMAD.WIDE R152, R11, 0x2, R182 ;  /* 0x000000020b987825 */ /* 0x001fc600078e02b6 */
[----:B------:R-:W4:Y:S01]  /*6520*/  LDG.E.U16 R168, desc[UR10][R160.64] ;  /* 0x0000000aa0a87981 */ /* 0x000f22000c1e1500 */
[----:B-1----:R-:W-:-:S03]  /*6530*/  IMAD.WIDE R158, R11, 0x2, R186 ;  /* 0x000000020b9e7825 */ /* 0x002fc600078e02ba */
[----:B------:R-:W4:Y:S04]  /*6540*/  LDL.64 R182, [R1+0x520] ;  /* 0x0005200001b67983 */ /* 0x000f280000100a00 */
[----:B------:R-:W4:Y:S04]  /*6550*/  LDL.64 R186, [R1+0x4f0] ;  /* 0x0004f00001ba7983 */ /* 0x000f280000100a00 */
[----:B------:R0:W4:Y:S02]  /*6560*/  LDG.E.U16 R166, desc[UR10][R152.64] ;  /* 0x0000000a98a67981 */ /* 0x000124000c1e1500 */
[----:B0-----:R-:W-:-:S02]  /*6570*/  IMAD.WIDE R152, R11, 0x2, R188 ;  /* 0x000000020b987825 */ /* 0x001fc400078e02bc */
[----:B------:R-:W4:Y:S02]  /*6580*/  LDL.64 R188, [R1+0x4f8] ;  /* 0x0004f80001bc7983 */ /* 0x000f240000100a00 */
[C---:B--2---:R-:W-:Y:S02]  /*6590*/  IMAD.WIDE R164, R11.reuse, 0x2, R174 ;  /* 0x000000020ba47825 */ /* 0x044fe400078e02ae */
[----:B------:R0:W2:Y:S02]  /*65a0*/  LDG.E.U16 R175, desc[UR10][R158.64] ;  /* 0x0000000a9eaf7981 */ /* 0x0000a4000c1e1500 */
[C---:B---3--:R-:W-:Y:S02]  /*65b0*/  IMAD.WIDE R162, R11.reuse, 0x2, R162 ;  /* 0x000000020ba27825 */ /* 0x048fe400078e02a2 */
[----:B------:R1:W3:Y:S02]  /*65c0*/  LDG.E.U16 R174, desc[UR10][R152.64] ;  /* 0x0000000a98ae7981 */ /* 0x0002e4000c1e1500 */
[----:B------:R-:W-:-:S02]  /*65d0*/  IMAD.WIDE R160, R11, 0x2, R178 ;  /* 0x000000020ba07825 */ /* 0x000fc400078e02b2 */
[----:B------:R1:W2:Y:S02]  /*65e0*/  LDG.E.U16 R170, desc[UR10][R162.64] ;  /* 0x0000000aa2aa7981 */ /* 0x0002a4000c1e1500 */
[C---:B0-----:R-:W-:Y:S02]  /*65f0*/  IMAD.WIDE R158, R11.reuse, 0x2, R194 ;  /* 0x000000020b9e7825 */ /* 0x041fe400078e02c2 */
[----:B------:R-:W2:Y:S02]  /*6600*/  LDL.64 R194, [R1+0x4e0] ;  /* 0x0004e00001c27983 */ /* 0x000ea40000100a00 */
[C---:B-1----:R-:W-:Y:S02]  /*6610*/  IMAD.WIDE R152, R11.reuse, 0x2, R200 ;  /* 0x000000020b987825 */ /* 0x042fe400078e02c8 */
[----:B------:R-:W3:Y:S02]  /*6620*/  LDL.64 R200, [R1+0x4c8] ;  /* 0x0004c80001c87983 */ /* 0x000ee40000100a00 */
[----:B------:R-:W-:-:S02]  /*6630*/  IMAD.WIDE R162, R11, 0x2, R176 ;  /* 0x000000020ba27825 */ /* 0x000fc400078e02b0 */
[----:B------:R0:W3:Y:S04]  /*6640*/  LDG.E.U16 R176, desc[UR10][R160.64] ;  /* 0x0000000aa0b07981 */ /* 0x0000e8000c1e1500 */
[----:B------:R1:W3:Y:S04]  /*6650*/  LDG.E.U16 R179, desc[UR10][R152.64] ;  /* 0x0000000a98b37981 */ /* 0x0002e8000c1e1500 */
[----:B------:R5:W3:Y:S01]  /*6660*/  LDG.E.U16 R178, desc[UR10][R164.64] ;  /* 0x0000000aa4b27981 */ /* 0x000ae2000c1e1500 */
[----:B0-----:R-:W-:-:S03]  /*6670*/  IMAD.WIDE R160, R11, 0x2, R198 ;  /* 0x000000020ba07825 */ /* 0x001fc600078e02c6 */
[----:B------:R-:W3:Y:S01]  /*6680*/  LDL.64 R198, [R1+0x4d0] ;  /* 0x0004d00001c67983 */ /* 0x000ee20000100a00 */
[----:B-1----:R-:W-:-:S03]  /*6690*/  IMAD.WIDE R152, R11, 0x2, R202 ;  /* 0x000000020b987825 */ /* 0x002fc600078e02ca */
[----:B------:R-:W3:Y:S04]  /*66a0*/  LDL.64 R202, [R1+0x4b8] ;  /* 0x0004b80001ca7983 */ /* 0x000ee80000100a00 */
[----:B------:R-:W3:Y:S01]  /*66b0*/  LDG.E.U16 R177, desc[UR10][R162.64] ;  /* 0x0000000aa2b17981 */ /* 0x000ee2000c1e1500 */
[----:B-----5:R-:W-:-:S03]  /*66c0*/  IMAD.WIDE R164, R11, 0x2, R180 ;  /* 0x000000020ba47825 */ /* 0x020fc600078e02b4 */
[----:B------:R0:W5:Y:S04]  /*66d0*/  LDG.E.U16 R181, desc[UR10][R160.64] ;  /* 0x0000000aa0b57981 */ /* 0x000168000c1e1500 */
[----:B------:R1:W5:Y:S01]  /*66e0*/  LDG.E.U16 R180, desc[UR10][R158.64] ;  /* 0x0000000a9eb47981 */ /* 0x000362000c1e1500 */
[----:B0-----:R-:W-:-:S03]  /*66f0*/  IMAD.WIDE R160, R11, 0x2, R190 ;  /* 0x000000020ba07825 */ /* 0x001fc600078e02be */
[----:B------:R-:W5:Y:S01]  /*6700*/  LDL.64 R190, [R1+0x4b0] ;  /* 0x0004b00001be7983 */ /* 0x000f620000100a00 */
[----:B-1----:R-:W-:-:S03]  /*6710*/  IMAD.WIDE R158, R11, 0x2, R192 ;  /* 0x000000020b9e7825 */ /* 0x002fc600078e02c0 */
[----:B------:R-:W5:Y:S01]  /*6720*/  LDL.64 R192, [R1+0x478] ;  /* 0x0004780001c07983 */ /* 0x000f620000100a00 */
[----:B----4-:R-:W-:-:S03]  /*6730*/  IMAD.WIDE R162, R11, 0x2, R182 ;  /* 0x000000020ba27825 */ /* 0x010fc600078e02b6 */
[----:B------:R0:W4:Y:S04]  /*6740*/  LDG.E.U16 R183, desc[UR10][R164.64] ;  /* 0x0000000aa4b77981 */ /* 0x000128000c1e1500 */
[----:B------:R1:W4:Y:S01]  /*6750*/  LDG.E.U16 R182, desc[UR10][R162.64] ;  /* 0x0000000aa2b67981 */ /* 0x000322000c1e1500 */
[----:B0-----:R-:W-:-:S03]  /*6760*/  IMAD.WIDE R164, R11, 0x2, R186 ;  /* 0x000000020ba47825 */ /* 0x001fc600078e02ba */
[----:B------:R-:W4:Y:S04]  /*6770*/  LDG.E.U16 R187, desc[UR10][R158.64] ;  /* 0x0000000a9ebb7981 */ /* 0x000f28000c1e1500 */
[----:B------:R-:W4:Y:S01]  /*6780*/  LDG.E.U16 R186, desc[UR10][R152.64] ;  /* 0x0000000a98ba7981 */ /* 0x000f22000c1e1500 */
[----:B-1----:R-:W-:-:S03]  /*6790*/  IMAD.WIDE R162, R11, 0x2, R188 ;  /* 0x000000020ba27825 */ /* 0x002fc600078e02bc */
[----:B------:R0:W4:Y:S04]  /*67a0*/  LDG.E.U16 R188, desc[UR10][R160.64] ;  /* 0x0000000aa0bc7981 */ /* 0x000128000c1e1500 */
[----:B------:R-:W4:Y:S04]  /*67b0*/  LDG.E.U16 R162, desc[UR10][R162.64] ;  /* 0x0000000aa2a27981 */ /* 0x000f28000c1e1500 */
[----:B------:R-:W4:Y:S01]  /*67c0*/  LDG.E.U16 R164, desc[UR10][R164.64] ;  /* 0x0000000aa4a47981 */ /* 0x000f22000c1e1500 */
[----:B0-----:R-:W-:-:S03]  /*67d0*/  IMAD.WIDE R160, R11, 0x2, R204 ;  /* 0x000000020ba07825 */ /* 0x001fc600078e02cc */
[----:B------:R-:W4:Y:S01]  /*67e0*/  LDL.64 R204, [R1+0x468] ;  /* 0x0004680001cc7983 */ /* 0x000f220000100a00 */
[----:B--2---:R-:W-:-:S03]  /*67f0*/  IMAD.WIDE R158, R11, 0x2, R194 ;  /* 0x000000020b9e7825 */ /* 0x004fc600078e02c2 */
[----:B------:R-:W2:Y:S04]  /*6800*/  LDG.E.U16 R160, desc[UR10][R160.64] ;  /* 0x0000000aa0a07981 */ /* 0x000ea8000c1e1500 */
[----:B------:R-:W2:Y:S01]  /*6810*/  LDL.64 R194, [R1+0x4a0] ;  /* 0x0004a00001c27983 */ /* 0x000ea20000100a00 */
[----:B------:R-:W-:-:S03]  /*6820*/  IMAD.WIDE R152, R11, 0x2, R208 ;  /* 0x000000020b987825 */ /* 0x000fc600078e02d0 */
[----:B------:R-:W4:Y:S04]  /*6830*/  LDL.64 R208, [R1+0x458] ;  /* 0x0004580001d07983 */ /* 0x000f280000100a00 */
[----:B------:R3:W4:Y:S04]  /*6840*/  LDG.E.U16 R163, desc[UR10][R152.64] ;  /* 0x0000000a98a37981 */ /* 0x000728000c1e1500 */
[----:B------:R0:W4:Y:S01]  /*6850*/  LDG.E.U16 R165, desc[UR10][R158.64] ;  /* 0x0000000a9ea57981 */ /* 0x000122000c1e1500 */
[----:B---3--:R-:W-:-:S03]  /*6860*/  IMAD.WIDE R152, R11, 0x2, R198 ;  /* 0x000000020b987825 */ /* 0x008fc600078e02c6 */
[----:B------:R-:W3:Y:S01]  /*6870*/  LDL.64 R198, [R1+0x460] ;  /* 0x0004600001c67983 */ /* 0x000ee20000100a00 */
[----:B0-----:R-:W-:-:S03]  /*6880*/  IMAD.WIDE R158, R11, 0x2, R200 ;  /* 0x000000020b9e7825 */ /* 0x001fc600078e02c8 */
[----:B------:R0:W3:Y:S04]  /*6890*/  LDG.E.U16 R161, desc[UR10][R152.64] ;  /* 0x0000000a98a17981 */ /* 0x0000e8000c1e1500 */
[----:B------:R-:W3:Y:S04]  /*68a0*/  LDL.64 R200, [R1+0x450] ;  /* 0x0004500001c87983 */ /* 0x000ee80000100a00 */
[----:B------:R-:W3:Y:S01]  /*68b0*/  LDG.E.U16 R158, desc[UR10][R158.64] ;  /* 0x0000000a9e9e7981 */ /* 0x000ee2000c1e1500 */
[----:B0-----:R-:W-:-:S03]  /*68c0*/  IMAD.WIDE R152, R11, 0x2, R206 ;  /* 0x000000020b987825 */ /* 0x001fc600078e02ce */
[----:B------:R-:W3:Y:S04]  /*68d0*/  LDL.64 R206, [R1+0x498] ;  /* 0x0004980001ce7983 */ /* 0x000ee80000100a00 */
[----:B------:R0:W3:Y:S02]  /*68e0*/  LDG.E.U16 R159, desc[UR10][R152.64] ;  /* 0x0000000a989f7981 */ /* 0x0000e4000c1e1500 */
[C---:B0-----:R-:W-:Y:S02]  /*68f0*/  IMAD.WIDE R152, R11.reuse, 0x2, R202 ;  /* 0x000000020b987825 */ /* 0x041fe400078e02ca */
[----:B------:R-:W3:Y:S04]  /*6900*/  LDL.64 R202, [R1+0x448] ;  /* 0x0004480001ca7983 */ /* 0x000ee80000100a00 */
[----:B------:R5:W3:Y:S02]  /*6910*/  LDG.E.U16 R189, desc[UR10][R152.64] ;  /* 0x0000000a98bd7981 */ /* 0x000ae4000c1e1500 */
[----:B-----5:R-:W-:-:S05]  /*6920*/  IMAD.WIDE R152, R11, 0x2, R190 ;  /* 0x000000020b987825 */ /* 0x020fca00078e02be */
[----:B------:R0:W5:Y:S02]  /*6930*/  LDG.E.U16 R190, desc[UR10][R152.64] ;  /* 0x0000000a98be7981 */ /* 0x000164000c1e1500 */
[C---:B0-----:R-:W-:Y:S02]  /*6940*/  IMAD.WIDE R152, R11.reuse, 0x2, R212 ;  /* 0x000000020b987825 */ /* 0x041fe400078e02d4 */
[----:B------:R-:W5:Y:S04]  /*6950*/  LDL.64 R212, [R1+0x480] ;  /* 0x0004800001d47983 */ /* 0x000f680000100a00 */
[----:B------:R0:W5:Y:S02]  /*6960*/  LDG.E.U16 R191, desc[UR10][R152.64] ;  /* 0x0000000a98bf7981 */ /* 0x000164000c1e1500 */
[----:B0-----:R-:W-:-:S05]  /*6970*/  IMAD.WIDE R152, R11, 0x2, R192 ;  /* 0x000000020b987825 */ /* 0x001fca00078e02c0 */
[----:B------:R0:W5:Y:S02]  /*6980*/  LDG.E.U16 R192, desc[UR10][R152.64] ;  /* 0x0000000a98c07981 */ /* 0x000164000c1e1500 */
[C---:B0-----:R-:W-:Y:S02]  /*6990*/  IMAD.WIDE R152, R11.reuse, 0x2, R210 ;  /* 0x000000020b987825 */ /* 0x041fe400078e02d2 */
[----:B------:R-:W5:Y:S04]  /*69a0*/  LDL.64 R210, [R1+0x440] ;  /* 0x0004400001d27983 */ /* 0x000f680000100a00 */
[----:B------:R2:W5:Y:S02]  /*69b0*/  LDG.E.U16 R193, desc[UR10][R152.64] ;  /* 0x0000000a98c17981 */ /* 0x000564000c1e1500 */
[----:B--2---:R-:W-:-:S05]  /*69c0*/  IMAD.WIDE R152, R11, 0x2, R194 ;  /* 0x000000020b987825 */ /* 0x004fca00078e02c2 */
[----:B------:R4:W2:Y:S02]  /*69d0*/  LDG.E.U16 R194, desc[UR10][R152.64] ;  /* 0x0000000a98c27981 */ /* 0x0008a4000c1e1500 */
[C---:B----4-:R-:W-:Y:S02]  /*69e0*/  IMAD.WIDE R152, R11.reuse, 0x2, R204 ;  /* 0x000000020b987825 */ /* 0x050fe400078e02cc */
[----:B------:R-:W4:Y:S04]  /*69f0*/  LDL.64 R204, [R1+0x490] ;  /* 0x0004900001cc7983 */ /* 0x000f280000100a00 */
[----:B------:R3:W2:Y:S02]  /*6a00*/  LDG.E.U16 R195, desc[UR10][R152.64] ;  /* 0x0000000a98c37981 */ /* 0x0006a4000c1e1500 */
[----:B---3--:R-:W-:-:S05]  /*6a10*/  IMAD.WIDE R152, R11, 0x2, R198 ;  /* 0x000000020b987825 */ /* 0x008fca00078e02c6 */
[----:B------:R0:W3:Y:S02]  /*6a20*/  LDG.E.U16 R198, desc[UR10][R152.64] ;  /* 0x0000000a98c67981 */ /* 0x0000e4000c1e1500 */
[C---:B0-----:R-:W-:Y:S02]  /*6a30*/  IMAD.WIDE R152, R11.reuse, 0x2, R208 ;  /* 0x000000020b987825 */ /* 0x041fe400078e02d0 */
[----:B------:R-:W2:Y:S04]  /*6a40*/  LDL.64 R208, [R1+0x420] ;  /* 0x0004200001d07983 */ /* 0x000ea80000100a00 */
[----:B------:R0:W2:Y:S02]  /*6a50*/  LDG.E.U16 R199, desc[UR10][R152.64] ;  /* 0x0000000a98c77981 */ /* 0x0000a4000c1e1500 */
[----:B0-----:R-:W-:-:S05]  /*6a60*/  IMAD.WIDE R152, R11, 0x2, R200 ;  /* 0x000000020b987825 */ /* 0x001fca00078e02c8 */
[----:B------:R0:W2:Y:S02]  /*6a70*/  LDG.E.U16 R200, desc[UR10][R152.64] ;  /* 0x0000000a98c87981 */ /* 0x0000a4000c1e1500 */
[C---:B0-----:R-:W-:Y:S02]  /*6a80*/  IMAD.WIDE R152, R11.reuse, 0x2, R206 ;  /* 0x000000020b987825 */ /* 0x041fe400078e02ce */
[----:B------:R-:W2:Y:S04]  /*6a90*/  LDL.64 R206, [R1+0x430] ;  /* 0x0004300001ce7983 */ /* 0x000ea80000100a00 */
[----:B------:R0:W3:Y:S02]  /*6aa0*/  LDG.E.U16 R201, desc[UR10][R152.64] ;  /* 0x0000000a98c97981 */ /* 0x0000e4000c1e1500 */
[----:B0-----:R-:W-:-:S05]  /*6ab0*/  IMAD.WIDE R152, R11, 0x2, R202 ;  /* 0x000000020b987825 */ /* 0x001fca00078e02ca */
[----:B------:R5:W3:Y:S02]  /*6ac0*/  LDG.E.U16 R202, desc[UR10][R152.64] ;  /* 0x0000000a98ca7981 */ /* 0x000ae4000c1e1500 */
[C---:B-----5:R-:W-:Y:S02]  /*6ad0*/  IMAD.WIDE R152, R11.reuse, 0x2, R210 ;  /* 0x000000020b987825 */ /* 0x060fe400078e02d2 */
[----:B------:R-:W5:Y:S04]  /*6ae0*/  LDL.64 R210, [R1+0x418] ;  /* 0x0004180001d27983 */ /* 0x000f680000100a00 */
[----:B------:R4:W3:Y:S02]  /*6af0*/  LDG.E.U16 R203, desc[UR10][R152.64] ;  /* 0x0000000a98cb7981 */ /* 0x0008e4000c1e1500 */
[----:B----4-:R-:W-:-:S05]  /*6b00*/  IMAD.WIDE R152, R11, 0x2, R204 ;  /* 0x000000020b987825 */ /* 0x010fca00078e02cc */
[----:B------:R0:W4:Y:S02]  /*6b10*/  LDG.E.U16 R204, desc[UR10][R152.64] ;  /* 0x0000000a98cc7981 */ /* 0x000124000c1e1500 */
[C---:B0-----:R-:W-:Y:S02]  /*6b20*/  IMAD.WIDE R152, R11.reuse, 0x2, R214 ;  /* 0x000000020b987825 */ /* 0x041fe400078e02d6 */
[----:B------:R-:W3:Y:S04]  /*6b30*/  LDL.64 R214, [R1+0x400] ;  /* 0x0004000001d67983 */ /* 0x000ee80000100a00 */
[----:B------:R2:W4:Y:S02]  /*6b40*/  LDG.E.U16 R205, desc[UR10][R152.64] ;  /* 0x0000000a98cd7981 */ /* 0x000524000c1e1500 */
[----:B--2---:R-:W-:-:S05]  /*6b50*/  IMAD.WIDE R152, R11, 0x2, R206 ;  /* 0x000000020b987825 */ /* 0x004fca00078e02ce */
[----:B------:R0:W2:Y:S02]  /*6b60*/  LDG.E.U16 R206, desc[UR10][R152.64] ;  /* 0x0000000a98ce7981 */ /* 0x0000a4000c1e1500 */
[----:B0-----:R-:W-:-:S05]  /*6b70*/  IMAD.WIDE R152, R11, 0x2, R230 ;  /* 0x000000020b987825 */ /* 0x001fca00078e02e6 */
[----:B------:R0:W2:Y:S02]  /*6b80*/  LDG.E.U16 R207, desc[UR10][R152.64] ;  /* 0x0000000a98cf7981 */ /* 0x0000a4000c1e1500 */
[----:B0-----:R-:W-:-:S05]  /*6b90*/  IMAD.WIDE R152, R11, 0x2, R208 ;  /* 0x000000020b987825 */ /* 0x001fca00078e02d0 */
[----:B------:R0:W2:Y:S02]  /*6ba0*/  LDG.E.U16 R208, desc[UR10][R152.64] ;  /* 0x0000000a98d07981 */ /* 0x0000a4000c1e1500 */
[----:B0-----:R-:W-:-:S05]  /*6bb0*/  IMAD.WIDE R152, R11, 0x2, R228 ;  /* 0x000000020b987825 */ /* 0x001fca00078e02e4 */
[----:B------:R5:W2:Y:S02]  /*6bc0*/  LDG.E.U16 R209, desc[UR10][R152.64] ;  /* 0x0000000a98d17981 */ /* 0x000aa4000c1e1500 */
[----:B-----5:R-:W-:-:S05]  /*6bd0*/  IMAD.WIDE R152, R11, 0x2, R210 ;  /* 0x000000020b987825 */ /* 0x020fca00078e02d2 */
[----:B------:R0:W5:Y:S02]  /*6be0*/  LDG.E.U16 R210, desc[UR10][R152.64] ;  /* 0x0000000a98d27981 */ /* 0x000164000c1e1500 */
[----:B0-----:R-:W-:-:S05]  /*6bf0*/  IMAD.WIDE R152, R11, 0x2, R222 ;  /* 0x000000020b987825 */ /* 0x001fca00078e02de */
[----:B------:R0:W2:Y:S02]  /*6c00*/  LDG.E.U16 R211, desc[UR10][R152.64] ;  /* 0x0000000a98d37981 */ /* 0x0000a4000c1e1500 */
[----:B0-----:R-:W-:-:S05]  /*6c10*/  IMAD.WIDE R152, R11, 0x2, R212 ;  /* 0x000000020b987825 */ /* 0x001fca00078e02d4 */
[----:B------:R0:W2:Y:S02]  /*6c20*/  LDG.E.U16 R212, desc[UR10][R152.64] ;  /* 0x0000000a98d47981 */ /* 0x0000a4000c1e1500 */
[----:B0-----:R-:W-:-:S05]  /*6c30*/  IMAD.WIDE R152, R11, 0x2, R216 ;  /* 0x000000020b987825 */ /* 0x001fca00078e02d8 */
[----:B------:R3:W2:Y:S02]  /*6c40*/  LDG.E.U16 R213, desc[UR10][R152.64] ;  /* 0x0000000a98d57981 */ /* 0x0006a4000c1e1500 */
[----:B---3--:R-:W-:-:S06]  /*6c50*/  IMAD.WIDE R152, R11, 0x2, R214 ;  /* 0x000000020b987825 */ /* 0x008fcc00078e02d6 */
[----:B------:R-:W3:Y:S01]  /*6c60*/  LDG.E.U16 R152, desc[UR10][R152.64] ;  /* 0x0000000a98987981 */ /* 0x000ee2000c1e1500 */
[----:B------:R-:W-:Y:S01]  /*6c70*/  BAR.SYNC.DEFER_BLOCKING 0x0 ;  /* 0x0000000000007b1d */ /* 0x000fe20000010000 */
[C---:B------:R-:W-:Y:S02]  /*6c80*/  LOP3.LUT R214, R10.reuse, 0x10, RZ, 0x3c, !PT ;  /* 0x000000100ad67812 */ /* 0x040fe400078e3cff */
[----:B------:R-:W-:-:S03]  /*6c90*/  LOP3.LUT R215, R10, 0x20, RZ, 0x3c, !PT ;  /* 0x000000200ad77812 */ /* 0x000fc600078e3cff */
[----:B------:R-:W-:Y:S04]  /*6ca0*/  STS.U16 [R10+UR6], R173 ;  /* 0x000000ad0a007988 */ /* 0x000fe80008000406 */
        /* <DEDUP_REMOVED lines=31> */
[----:B------:R-:W-:Y:S04]  /*6ea0*/  STS.U16 [R215+UR6+0x400], R135 ;  /* 0x00040087d7007988 */ /* 0x000fe80008000406 */
[----:B------:R-:W-:Y:S04]  /*6eb0*/  STS.U16 [R215+UR6+0x500], R134 ;  /* 0x00050086d7007988 */ /* 0x000fe80008000406 */
[----:B------:R-:W-:Y:S04]  /*6ec0*/  STS.U16 [R215+UR6+0x1400], R133 ;  /* 0x00140085d7007988 */ /* 0x000fe80008000406 */
[----:B------:R-:W-:Y:S04]  /*6ed0*/  STS.U16 [R215+UR6+0x1500], R132 ;  /* 0x00150084d7007988 */ /* 0x000fe80008000406 */
[----:B------:R-:W-:Y:S04]  /*6ee0*/  STS.U16 [R215+UR6+0x2400], R131 ;  /* 0x00240083d7007988 */ /* 0x000fe80008000406 */
[----:B------:R-:W-:Y:S04]  /*6ef0*/  STS.U16 [R215+UR6+0x2500], R130 ;  /* 0x00250082d7007988 */ /* 0x000fe80008000406 */
[----:B------:R-:W-:Y:S04]  /*6f00*/  STS.U16 [R215+UR6+0x3400], R129 ;  /* 0x00340081d7007988 */ /* 0x000fe80008000406 */
[----:B------:R-:W-:Y:S01]  /*6f10*/  STS.U16 [R215+UR6+0x3500], R128 ;  /* 0x00350080d7007988 */ /* 0x000fe20008000406 */
[----:B0-----:R-:W-:-:S03]  /*6f20*/  LOP3.LUT R214, R10, 0x30, RZ, 0x3c, !PT ;  /* 0x000000300ad67812 */ /* 0x001fc600078e3cff */
        /* <DEDUP_REMOVED lines=16> */
[----:B------:R-:W-:-:S03]  /*7030*/  LOP3.LUT R136, R10, 0x40, RZ, 0x3c, !PT ;  /* 0x000000400a887812 */ /* 0x000fc600078e3cff */
        /* <DEDUP_REMOVED lines=18> */
[----:B------:R-:W-:Y:S04]  /*7160*/  STS.U16 [R136+UR6+0x4900], R42 ;  /* 0x0049002a88007988 */ /* 0x000fe80008000406 */
[----:B------:R-:W-:Y:S04]  /*7170*/  STS.U16 [R136+UR6+0x5800], R179 ;  /* 0x005800b388007988 */ /* 0x000fe80008000406 */
[----:B------:R-:W-:Y:S04]  /*7180*/  STS.U16 [R136+UR6+0x5900], R180 ;  /* 0x005900b488007988 */ /* 0x000fe80008000406 */
[----:B------:R-:W-:Y:S04]  /*7190*/  STS.U16 [R136+UR6+0x6800], R189 ;  /* 0x006800bd88007988 */ /* 0x000fe80008000406 */
[----:B------:R-:W-:Y:S04]  /*71a0*/  STS.U16 [R136+UR6+0x6900], R190 ;  /* 0x006900be88007988 */ /* 0x000fe80008000406 */
[----:B----4-:R-:W-:Y:S04]  /*71b0*/  STS.U16 [R136+UR6+0x7800], R205 ;  /* 0x007800cd88007988 */ /* 0x010fe80008000406 */
        /* <DEDUP_REMOVED lines=50> */
[----:B---3--:R0:W-:Y:S01]  /*74e0*/  STS.U16 [R2+UR6+0x7f00], R152 ;  /* 0x007f009802007988 */ /* 0x0081e20008000406 */
[----:B------:R-:W-:Y:S01]  /*74f0*/  BAR.SYNC.DEFER_BLOCKING 0x0 ;  /* 0x0000000000007b1d */ /* 0x000fe20000010000 */
[----:B0-----:R-:W-:-:S02]  /*7500*/  LOP3.LUT R2, R8, 0x20, RZ, 0x3c, !PT ;  /* 0x0000002008027812 */ /* 0x001fc400078e3cff */
[----:B------:R-:W-:-:S03]  /*7510*/  LOP3.LUT R136, R6, 0x40, RZ, 0x3c, !PT ;  /* 0x0000004006887812 */ /* 0x000fc600078e3cff */
[----:B------:R-:W2:Y:S04]  /*7520*/  LDL.64 R146, [R1+0x288] ;  /* 0x0002880001927983 */ /* 0x000ea80000100a00 */
[----:B------:R-:W3:Y:S04]  /*7530*/  LDL.64 R148, [R1+0x240] ;  /* 0x0002400001947983 */ /* 0x000ee80000100a00 */
[----:B------:R-:W4:Y:S04]  /*7540*/  LDL.64 R150, [R1+0x278] ;  /* 0x0002780001967983 */ /* 0x000f280000100a00 */
[----:B------:R-:W5:Y:S04]  /*7550*/  LDL.64 R164, [R1+0x200] ;  /* 0x0002000001a47983 */ /* 0x000f680000100a00 */
[----:B------:R-:W-:Y:S04]  /*7560*/  LDSM.16.MT88.4 R32, [R8+UR6+0x8000] ;  /* 0x008000060820783b */ /* 0x000fe80008004200 */
[----:B------:R-:W0:Y:S04]  /*7570*/  LDSM.16.M88.4 R20, [R6+UR6] ;  /* 0x000000060614783b */ /* 0x000e280008000200 */
[----:B------:R-:W1:Y:S04]  /*7580*/  LDSM.16.M88.4 R44, [R6+UR6+0x4000] ;  /* 0x00400006062c783b */ /* 0x000e680008000200 */
[----:B------:R-:W1:Y:S04]  /*7590*/  LDSM.16.MT88.4 R124, [R2+UR6+0x8000] ;  /* 0x00800006027c783b */ /* 0x000e680008004200 */
[----:B------:R-:W1:Y:S04]  /*75a0*/  LDSM.16.MT88.4 R28, [R8+UR6+0x8400] ;  /* 0x00840006081c783b */ /* 0x000e680008004200 */
[----:B------:R-:W1:Y:S04]  /*75b0*/  LDSM.16.MT88.4 R128, [R2+UR6+0x8400] ;  /* 0x008400060280783b */ /* 0x000e680008004200 */
[----:B------:R-:W-:Y:S04]  /*75c0*/  LDSM.16.MT88.4 R40, [R8+UR6+0x8800] ;  /* 0x008800060828783b */ /* 0x000fe80008004200 */
[----:B------:R-:W1:Y:S04]  /*75d0*/  LDSM.16.M88.4 R24, [R136+UR6] ;  /* 0x000000068818783b */ /* 0x000e680008000200 */
[----:B------:R-:W1:Y:S04]  /*75e0*/  LDSM.16.M88.4 R36, [R136+UR6+0x4000] ;  /* 0x004000068824783b */ /* 0x000e680008000200 */
[----:B------:R-:W1:Y:S04]  /*75f0*/  LDSM.16.MT88.4 R120, [R2+UR6+0x8800] ;  /* 0x008800060278783b */ /* 0x000e680008004200 */
[----:B------:R-:W-:Y:S01]  /*7600*/  LDSM.16.M88.4 R132, [R6+UR6+0x80] ;  /* 0x000080060684783b */ /* 0x000fe20008000200 */
[C---:B0-----:R-:W-:Y:S03]  /*7610*/  HMMA.16816.F32 R112, R32.reuse, R20, RZ ;  /* 0x000000142070723c */ /* 0x041fe600000018ff */
[----:B------:R-:W2:Y:S04]  /*7620*/  LDL.64 R158, [R1+0x1f8] ;  /* 0x0001f800019e7983 */ /* 0x000ea80000100a00 */
[----:B------:R-:W2:Y:S01]  /*7630*/  LDL.64 R194, [R1+0x1a0] ;  /* 0x0001a00001c27983 */ /* 0x000ea20000100a00 */
[----:B-1----:R-:W-:Y:S03]  /*7640*/  HMMA.16816.F32 R32, R32, R44, RZ ;  /* 0x0000002c2020723c */ /* 0x002fe600000018ff */
[----:B------:R-:W2:Y:S04]  /*7650*/  LDL.64 R182, [R1+0x190] ;  /* 0x0001900001b67983 */ /* 0x000ea80000100a00 */
[----:B------:R-:W2:Y:S01]  /*7660*/  LDL.64 R160, [R1+0x1d0] ;  /* 0x0001d00001a07983 */ /* 0x000ea20000100a00 */
[C---:B------:R-:W-:Y:S03]  /*7670*/  HMMA.16816.F32 R116, R124.reuse, R20, RZ ;  /* 0x000000147c74723c */ /* 0x040fe600000018ff */
[----:B------:R-:W2:Y:S05]  /*7680*/  LDL.64 R162, [R1+0x1d8] ;  /* 0x0001d80001a27983 */ /* 0x000eaa0000100a00 */
[----:B------:R-:W-:Y:S08]  /*7690*/  HMMA.16816.F32 R124, R124, R44, RZ ;  /* 0x0000002c7c7c723c */ /* 0x000ff000000018ff */
[C---:B------:R-:W-:Y:S08]  /*76a0*/  HMMA.16816.F32 R112, R28.reuse, R22, R112 ;  /* 0x000000161c70723c */ /* 0x040ff00000001870 */
[----:B------:R-:W-:Y:S01]  /*76b0*/  HMMA.16816.F32 R28, R28, R46, R32 ;  /* 0x0000002e1c1c723c */ /* 0x000fe20000001820 */
[----:B------:R-:W0:Y:S07]  /*76c0*/  LDSM.16.MT88.4 R32, [R8+UR6+0x8c00] ;  /* 0x008c00060820783b */ /* 0x000e2e0008004200 */
[C---:B------:R-:W-:Y:S01]  /*76d0*/  HMMA.16816.F32 R20, R128.reuse, R22, R116 ;  /* 0x000000168014723c */ /* 0x040fe20000001874 */
[----:B------:R-:W1:Y:S07]  /*76e0*/  LDSM.16.MT88.4 R116, [R2+UR6+0x8c00] ;  /* 0x008c00060274783b */ /* 0x000e6e0008004200 */
[----:B------:R-:W-:Y:S01]  /*76f0*/  HMMA.16816.F32 R124, R128, R46, R124 ;  /* 0x0000002e807c723c */ /* 0x000fe2000000187c */
[----:B------:R-:W1:Y:S04]  /*7700*/  LDSM.16.MT88.4 R44, [R8+UR6+0x9000] ;  /* 0x00900006082c783b */ /* 0x000e680008004200 */
[----:B------:R-:W1:Y:S03]  /*7710*/  LDSM.16.M88.4 R128, [R6+UR6+0x4080] ;  /* 0x004080060680783b */ /* 0x000e660008000200 */
[C---:B------:R-:W-:Y:S08]  /*7720*/  HMMA.16816.F32 R112, R40.reuse, R24, R112 ;  /* 0x000000182870723c */ /* 0x040ff00000001870 */
[----:B------:R-:W-:Y:S01]  /*7730*/  HMMA.16816.F32 R28, R40, R36, R28 ;  /* 0x00000024281c723c */ /* 0x000fe2000000181c */
[----:B------:R-:W1:Y:S07]  /*7740*/  LDSM.16.MT88.4 R40, [R2+UR6+0x9000] ;  /* 0x009000060228783b */ /* 0x000e6e0008004200 */
[C---:B------:R-:W-:Y:S08]  /*7750*/  HMMA.16816.F32 R20, R120.reuse, R24, R20 ;  /* 0x000000187814723c */ /* 0x040ff00000001814 */
[----:B------:R-:W-:Y:S01]  /*7760*/  HMMA.16816.F32 R120, R120, R36, R124 ;  /* 0x000000247878723c */ /* 0x000fe2000000187c */
[----:B------:R-:W-:Y:S07]  /*7770*/  LDSM.16.MT88.4 R124, [R8+UR6+0xa000] ;  /* 0x00a00006087c783b */ /* 0x000fee0008004200 */
[C---:B0-----:R-:W-:Y:S08]  /*7780*/  HMMA.16816.F32 R112, R32.reuse, R26, R112 ;  /* 0x0000001a2070723c */ /* 0x041ff00000001870 */
[----:B------:R-:W-:Y:S01]  /*7790*/  HMMA.16816.F32 R32, R32, R38, R28 ;  /* 0x000000262020723c */ /* 0x000fe2000000181c */
[----:B------:R-:W0:Y:S07]  /*77a0*/  LDSM.16.MT88.4 R28, [R8+UR6+0x9400] ;  /* 0x00940006081c783b */ /* 0x000e2e0008004200 */
[C---:B-1----:R-:W-:Y:S01]  /*77b0*/  HMMA.16816.F32 R24, R116.reuse, R26, R20 ;  /* 0x0000001a7418723c */ /* 0x042fe20000001814 */
[----:B------:R-:W1:Y:S07]  /*77c0*/  LDSM.16.MT88.4 R20, [R2+UR6+0x9400] ;  /* 0x009400060214783b */ /* 0x000e6e0008004200 */
[----:B------:R-:W-:Y:S01]  /*77d0*/  HMMA.16816.F32 R116, R116, R38, R120 ;  /* 0x000000267474723c */ /* 0x000fe20000001878 */
[----:B------:R-:W-:Y:S04]  /*77e0*/  LDSM.16.MT88.4 R36, [R8+UR6+0x9800] ;  /* 0x009800060824783b */ /* 0x000fe80008004200 */
[----:B------:R-:W-:Y:S03]  /*77f0*/  LDSM.16.M88.4 R120, [R136+UR6+0x4080] ;  /* 0x004080068878783b */ /* 0x000fe60008000200 */
[C---:B------:R-:W-:Y:S08]  /*7800*/  HMMA.16816.F32 R112, R44.reuse, R132, R112 ;  /* 0x000000842c70723c */ /* 0x040ff00000001870 */
[----:B------:R-:W-:Y:S01]  /*7810*/  HMMA.16816.F32 R44, R44, R128, R32 ;  /* 0x000000802c2c723c */ /* 0x000fe20000001820 */
[----:B------:R-:W1:Y:S07]  /*7820*/  LDSM.16.M88.4 R32, [R136+UR6+0x80] ;  /* 0x000080068820783b */ /* 0x000e6e0008000200 */
[C---:B------:R-:W-:Y:S08]  /*7830*/  HMMA.16816.F32 R24, R40.reuse, R132, R24 ;  /* 0x000000842818723c */ /* 0x040ff00000001818 */
[----:B------:R-:W-:Y:S01]  /*7840*/  HMMA.16816.F32 R40, R40, R128, R116 ;  /* 0x000000802828723c */ /* 0x000fe20000001874 */
[----:B------:R-:W1:Y:S07]  /*7850*/  LDSM.16.MT88.4 R116, [R2+UR6+0x9800] ;  /* 0x009800060274783b */ /* 0x000e6e0008004200 */
[-C--:B0-----:R-:W-:Y:S08]  /*7860*/  HMMA.16816.F32 R112, R28, R134.reuse, R112 ;  /* 0x000000861c70723c */ /* 0x081ff00000001870 */
[----:B-1----:R-:W-:Y:S01]  /*7870*/  HMMA.16816.F32 R132, R20, R134, R24 ;  /* 0x000000861484723c */ /* 0x002fe20000001818 */
[----:B------:R-:W0:Y:S07]  /*7880*/  LDSM.16.MT88.4 R24, [R8+UR6+0x9c00] ;  /* 0x009c00060818783b */ /* 0x000e2e0008004200 */
[-C--:B------:R-:W-:Y:S01]  /*7890*/  HMMA.16816.F32 R28, R28, R130.reuse, R44 ;  /* 0x000000821c1c723c */ /* 0x080fe2000000182c */
[----:B------:R-:W-:Y:S07]  /*78a0*/  LDSM.16.MT88.4 R44, [R2+UR6+0xa000] ;  /* 0x00a00006022c783b */ /* 0x000fee0008004200 */
[----:B------:R-:W-:Y:S01]  /*78b0*/  HMMA.16816.F32 R128, R20, R130, R40 ;  /* 0x000000821480723c */ /* 0x000fe20000001828 */
[----:B------:R-:W1:Y:S04]  /*78c0*/  LDSM.16.MT88.4 R20, [R2+UR6+0x9c00] ;  /* 0x009c00060214783b */ /* 0x000e680008004200 */
[----:B------:R-:W1:Y:S03]  /*78d0*/  LDSM.16.M88.4 R40, [R6+UR6+0x100] ;  /* 0x000100060628783b */ /* 0x000e660008000200 */
[C---:B------:R-:W-:Y:S08]  /*78e0*/  HMMA.16816.F32 R112, R36.reuse, R32, R112 ;  /* 0x000000202470723c */ /* 0x040ff00000001870 */
[-C--:B------:R-:W-:Y:S01]  /*78f0*/  HMMA.16816.F32 R36, R36, R120.reuse, R28 ;  /* 0x000000782424723c */ /* 0x080fe2000000181c */
[----:B------:R-:W3:Y:S07]  /*7900*/  LDSM.16.M88.4 R28, [R6+UR6+0x4100] ;  /* 0x00410006061c783b */ /* 0x000eee0008000200 */
[C---:B------:R-:W-:Y:S08]  /*7910*/  HMMA.16816.F32 R128, R116.reuse, R120, R128 ;  /* 0x000000787480723c */ /* 0x040ff00000001880 */
[----:B------:R-:W-:Y:S01]  /*7920*/  HMMA.16816.F32 R116, R116, R32, R132 ;  /* 0x000000207474723c */ /* 0x000fe20000001884 */
[----:B------:R-:W-:Y:S07]  /*7930*/  LDSM.16.MT88.4 R132, [R2+UR6+0xa400] ;  /* 0x00a400060284783b */ /* 0x000fee0008004200 */
[C---:B0-----:R-:W-:Y:S08]  /*7940*/  HMMA.16816.F32 R112, R24.reuse, R34, R112 ;  /* 0x000000221870723c */ /* 0x041ff00000001870 */
[-C--:B------:R-:W-:Y:S01]  /*7950*/  HMMA.16816.F32 R24, R24, R122.reuse, R36 ;  /* 0x0000007a1818723c */ /* 0x080fe20000001824 */
[----:B------:R-:W0:Y:S07]  /*7960*/  LDSM.16.MT88.4 R36, [R8+UR6+0xa400] ;  /* 0x00a400060824783b */ /* 0x000e2e0008004200 */
[C---:B-1----:R-:W-:Y:S01]  /*7970*/  HMMA.16816.F32 R120, R20.reuse, R122, R128 ;  /* 0x0000007a1478723c */ /* 0x042fe20000001880 */
[----:B------:R-:W-:Y:S07]  /*7980*/  LDSM.16.MT88.4 R128, [R2+UR6+0xa800] ;  /* 0x00a800060280783b */ /* 0x000fee0008004200 */
[----:B------:R-:W-:Y:S01]  /*7990*/  HMMA.16816.F32 R20, R20, R34, R116 ;  /* 0x000000221414723c */ /* 0x000fe20000001874 */
[----:B------:R-:W-:Y:S04]  /*79a0*/  LDSM.16.MT88.4 R32, [R8+UR6+0xa800] ;  /* 0x00a800060820783b */ /* 0x000fe80008004200 */
[----:B------:R-:W-:Y:S03]  /*79b0*/  LDSM.16.MT88.4 R116, [R8+UR6+0xac00] ;  /* 0x00ac00060874783b */ /* 0x000fe60008004200 */
[C---:B------:R-:W-:Y:S08]  /*79c0*/  HMMA.16816.F32 R112, R124.reuse, R40, R112 ;  /* 0x000000287c70723c */ /* 0x040ff00000001870 */
[-C--:B---3--:R-:W-:Y:S01]  /*79d0*/  HMMA.16816.F32 R124, R124, R28.reuse, R24 ;  /* 0x0000001c7c7c723c */ /* 0x088fe20000001818 */
[----:B------:R-:W1:Y:S07]  /*79e0*/  LDSM.16.M88.4 R24, [R136+UR6+0x4100] ;  /* 0x004100068818783b */ /* 0x000e6e0008000200 */
[C---:B------:R-:W-:Y:S08]  /*79f0*/  HMMA.16816.F32 R120, R44.reuse, R28, R120 ;  /* 0x0000001c2c78723c */ /* 0x040ff00000001878 */
[----:B------:R-:W-:Y:S01]  /*7a00*/  HMMA.16816.F32 R44, R44, R40, R20 ;  /* 0x000000282c2c723c */ /* 0x000fe20000001814 */
[----:B------:R-:W3:Y:S07]  /*7a10*/  LDSM.16.M88.4 R20, [R136+UR6+0x100] ;  /* 0x000100068814783b */ /* 0x000eee0008000200 */
[-C--:B0-----:R-:W-:Y:S08]  /*7a20*/  HMMA.16816.F32 R124, R36, R30.reuse, R124 ;  /* 0x0000001e247c723c */ /* 0x081ff0000000187c */
[----:B------:R-:W-:Y:S01]  /*7a30*/  HMMA.16816.F32 R28, R132, R30, R120 ;  /* 0x0000001e841c723c */ /* 0x000fe20000001878 */
[----:B------:R-:W0:Y:S07]  /*7a40*/  LDSM.16.MT88.4 R120, [R2+UR6+0xac00] ;  /* 0x00ac00060278783b */ /* 0x000e2e0008004200 */
[-C--:B------:R-:W-:Y:S01]  /*7a50*/  HMMA.16816.F32 R36, R36, R42.reuse, R112 ;  /* 0x0000002a2424723c */ /* 0x080fe20000001870 */
[----:B------:R-:W-:Y:S07]  /*7a60*/  LDSM.16.MT88.4 R112, [R2+UR6+0xb000] ;  /* 0x00b000060270783b */ /* 0x000fee0008004200 */
[----:B------:R-:W-:Y:S01]  /*7a70*/  HMMA.16816.F32 R132, R132, R42, R44 ;  /* 0x0000002a8484723c */ /* 0x000fe2000000182c */
[----:B------:R-:W-:Y:S04]  /*7a80*/  LDSM.16.MT88.4 R40, [R8+UR6+0xb000] ;  /* 0x00b000060828783b */ /* 0x000fe80008004200 */
[----:B------:R-:W0:Y:S03]  /*7a90*/  LDSM.16.M88.4 R44, [R6+UR6+0x4180] ;  /* 0x00418006062c783b */ /* 0x000e260008000200 */
[-C--:B-1----:R-:W-:Y:S08]  /*7aa0*/  HMMA.16816.F32 R124, R32, R24.reuse, R124 ;  /* 0x00000018207c723c */ /* 0x082ff0000000187c */
[----:B------:R-:W-:Y:S08]  /*7ab0*/  HMMA.16816.F32 R28, R128, R24, R28 ;  /* 0x00000018801c723c */ /* 0x000ff0000000181c */
[-C--:B---3--:R-:W-:Y:S01]  /*7ac0*/  HMMA.16816.F32 R32, R32, R20.reuse, R36 ;  /* 0x000000142020723c */ /* 0x088fe20000001824 */
[----:B------:R-:W1:Y:S07]  /*7ad0*/  LDSM.16.M88.4 R36, [R6+UR6+0x180] ;  /* 0x000180060624783b */ /* 0x000e6e0008000200 */
[----:B------:R-:W-:Y:S08]  /*7ae0*/  HMMA.16816.F32 R132, R128, R20, R132 ;  /* 0x000000148084723c */ /* 0x000ff00000001884 */
[-C--:B------:R-:W-:Y:S01]  /*7af0*/  HMMA.16816.F32 R128, R116, R26.reuse, R124 ;  /* 0x0000001a7480723c */ /* 0x080fe2000000187c */
[----:B------:R-:W3:Y:S07]  /*7b00*/  LDSM.16.MT88.4 R124, [R8+UR6+0xb400] ;  /* 0x00b40006087c783b */ /* 0x000eee0008004200 */
[----:B0-----:R-:W-:Y:S01]  /*7b10*/  HMMA.16816.F32 R28, R120, R26, R28 ;  /* 0x0000001a781c723c */ /* 0x001fe2000000181c */
[----:B------:R-:W0:Y:S07]  /*7b20*/  LDSM.16.MT88.4 R24, [R2+UR6+0xb400] ;  /* 0x00b400060218783b */ /* 0x000e2e0008004200 */
[-C--:B------:R-:W-:Y:S01]  /*7b30*/  HMMA.16816.F32 R32, R116, R22.reuse, R32 ;  /* 0x000000167420723c */ /* 0x080fe20000001820 */
[----:B------:R-:W-:Y:S07]  /*7b40*/  LDSM.16.M88.4 R116, [R136+UR6+0x4180] ;  /* 0x004180068874783b */ /* 0x000fee0008000200 */
[----:B------:R-:W-:Y:S01]  /*7b50*/  HMMA.16816.F32 R132, R120, R22, R132 ;  /* 0x000000167884723c */ /* 0x000fe20000001884 */
[----:B------:R-:W0:Y:S04]  /*7b60*/  LDSM.16.MT88.4 R20, [R8+UR6+0xb800] ;  /* 0x00b800060814783b */ /* 0x000e280008004200 */
[----:B------:R-:W0:Y:S03]  /*7b70*/  LDSM.16.MT88.4 R120, [R2+UR6+0xb800] ;  /* 0x00b800060278783b */ /* 0x000e260008004200 */
[-C--:B------:R-:W-:Y:S08]  /*7b80*/  HMMA.16816.F32 R128, R40, R44.reuse, R128 ;  /* 0x0000002c2880723c */ /* 0x080ff00000001880 */
[----:B------:R-:W-:Y:S08]  /*7b90*/  HMMA.16816.F32 R28, R112, R44, R28 ;  /* 0x0000002c701c723c */ /* 0x000ff0000000181c */
[-C--:B-1----:R-:W-:Y:S01]  /*7ba0*/  HMMA.16816.F32 R32, R40, R36.reuse, R32 ;  /* 0x000000242820723c */ /* 0x082fe20000001820 */
[----:B------:R1:W2:Y:S07]  /*7bb0*/  LDSM.16.M88.4 R40, [R136+UR6+0x180] ;  /* 0x000180068828783b */ /* 0x0002ae0008000200 */
[----:B------:R-:W-:Y:S01]  /*7bc0*/  HMMA.16816.F32 R132, R112, R36, R132 ;  /* 0x000000247084723c */ /* 0x000fe20000001884 */
[----:B------:R-:W2:Y:S01]  /*7bd0*/  LDSM.16.MT88.4 R112, [R8+UR6+0xbc00] ;  /* 0x00bc00060870783b */ /* 0x000ea20008004200 */
[----:B------:R-:W4:Y:S06]  /*7be0*/  S2R R3, SR_TID.X ;  /* 0x0000000000037919 */ /* 0x000f2c0000002100 */
[-C--:B---3--:R-:W-:Y:S01]  /*7bf0*/  HMMA.16816.F32 R128, R124, R46.reuse, R128 ;  /* 0x0000002e7c80723c */ /* 0x088fe20000001880 */
[----:B-1----:R-:W3:Y:S07]  /*7c00*/  LDL.64 R136, [R1+0x270] ;  /* 0x0002700001887983 */ /* 0x002eee0000100a00 */
[----:B0-----:R-:W-:Y:S01]  /*7c10*/  HMMA.16816.F32 R28, R24, R46, R28 ;  /* 0x0000002e181c723c */ /* 0x001fe2000000181c */
[----:B------:R0:W1:Y:S07]  /*7c20*/  LDSM.16.MT88.4 R44, [R2+UR6+0xbc00] ;  /* 0x00bc0006022c783b */ /* 0x00006e0008004200 */
[-C--:B------:R-:W-:Y:S01]  /*7c30*/  HMMA.16816.F32 R32, R124, R38.reuse, R32 ;  /* 0x000000267c20723c */ /* 0x080fe20000001820 */
[----:B0-----:R-:W0:Y:S01]  /*7c40*/  S2R R2, SR_TID.X ;  /* 0x0000000000027919 */ /* 0x001e220000002100 */
[----:B------:R-:W0:Y:S06]  /*7c50*/  S2R R36, SR_TID.X ;  /* 0x0000000000247919 */ /* 0x000e2c0000002100 */
[----:B------:R-:W-:Y:S01]  /*7c60*/  HMMA.16816.F32 R132, R24, R38, R132 ;  /* 0x000000261884723c */ /* 0x000fe20000001884 */
[----:B------:R-:W3:Y:S01]  /*7c70*/  LDL.64 R126, [R1+0x3a8] ;  /* 0x0003a800017e7983 */ /* 0x000ee20000100a00 */
[----:B----4-:R-:W-:-:S03]  /*7c80*/  SHF.L.U32 R3, R3, 0x1, RZ ;  /* 0x0000000103037819 */ /* 0x010fc600000006ff */
[----:B------:R-:W4:Y:S03]  /*7c90*/  LDL.64 R124, [R1+0x3a0] ;  /* 0x0003a000017c7983 */ /* 0x000f260000100a00 */
[-C--:B------:R-:W-:Y:S08]  /*7ca0*/  HMMA.16816.F32 R128, R20, R116.reuse, R128 ;  /* 0x000000741480723c */ /* 0x080ff00000001880 */
[----:B------:R-:W-:Y:S08]  /*7cb0*/  HMMA.16816.F32 R28, R120, R116, R28 ;  /* 0x00000074781c723c */ /* 0x000ff0000000181c */
[-C--:B--2---:R-:W-:Y:S08]  /*7cc0*/  HMMA.16816.F32 R32, R20, R40.reuse, R32 ;  /* 0x000000281420723c */ /* 0x084ff00000001820 */
[----:B------:R-:W-:Y:S01]  /*7cd0*/  HMMA.16816.F32 R132, R120, R40, R132 ;  /* 0x000000287884723c */ /* 0x000fe20000001884 */
[----:B------:R-:W-:Y:S01]  /*7ce0*/  LOP3.LUT R3, R3, 0x6, RZ, 0xc0, !PT ;  /* 0x0000000603037812 */ /* 0x000fe200078ec0ff */
[----:B------:R-:W2:Y:S01]  /*7cf0*/  LDL.64 R120, [R1+0x3f8] ;  /* 0x0003f80001787983 */ /* 0x000ea20000100a00 */
[----:B0-----:R-:W-:-:S02]  /*7d00*/  LOP3.LUT R2, R2, 0x60, RZ, 0xc0, !PT ;  /* 0x0000006002027812 */ /* 0x001fc400078ec0ff */
[----:B------:R-:W-:Y:S01]  /*7d10*/  LOP3.LUT R36, R36, 0x1c, RZ, 0xc0, !PT ;  /* 0x0000001c24247812 */ /* 0x000fe200078ec0ff */
[----:B------:R-:W2:Y:S02]  /*7d20*/  LDL.64 R116, [R1+0x3e8] ;  /* 0x0003e80001747983 */ /* 0x000ea40000100a00 */
[-C--:B------:R-:W-:Y:S01]  /*7d30*/  HMMA.16816.F32 R128, R112, R118.reuse, R128 ;  /* 0x000000767080723c */ /* 0x080fe20000001880 */
[----:B------:R-:W-:Y:S01]  /*7d40*/  LEA.HI R2, R2, R3, RZ, 0x1e ;  /* 0x0000000302027211 */ /* 0x000fe200078ff0ff */
[----:B------:R-:W2:Y:S06]  /*7d50*/  LDL.64 R122, [R1+0x398] ;  /* 0x00039800017a7983 */ /* 0x000eac0000100a00 */
[----:B-1----:R-:W-:Y:S08]  /*7d60*/  HMMA.16816.F32 R28, R44, R118, R28 ;  /* 0x000000762c1c723c */ /* 0x002ff0000000181c */
[----:B------:R-:W-:Y:S01]  /*7d70*/  HMMA.16816.F32 R32, R112, R42, R32 ;  /* 0x0000002a7020723c */ /* 0x000fe20000001820 */
[----:B------:R-:W-:-:S07]  /*7d80*/  VIADD R2, R2, UR4 ;  /* 0x0000000402027c36 */ /* 0x000fce0008000000 */
[----:B------:R-:W-:Y:S01]  /*7d90*/  HMMA.16816.F32 R132, R44, R42, R132 ;  /* 0x0000002a2c84723c */ /* 0x000fe20000001884 */
[----:B------:R-:W-:Y:S01]  /*7da0*/  IADD3 R3, PT, PT, R2, 0x20, RZ ;  /* 0x0000002002037810 */ /* 0x000fe20007ffe0ff */
[----:B------:R-:W-:Y:S01]  /*7db0*/  FMUL R128, R128, UR9 ;  /* 0x0000000980807c20 */ /* 0x000fe20008400000 */
[----:B------:R-:W-:Y:S01]  /*7dc0*/  FMUL R4, R130, UR9 ;  /* 0x0000000982047c20 */ /* 0x000fe20008400000 */
[----:B------:R-:W-:Y:S01]  /*7dd0*/  FMUL R5, R28, UR9 ;  /* 0x000000091c057c20 */ /* 0x000fe20008400000 */
[-C--:B------:R-:W-:Y:S01]  /*7de0*/  ISETP.GE.AND P2, PT, R13, R3.reuse, PT ;  /* 0x000000030d00720c */ /* 0x080fe20003f46270 */
[----:B------:R-:W-:Y:S01]  /*7df0*/  FMUL R18, R30, UR9 ;  /* 0x000000091e127c20 */ /* 0x000fe20008400000 */
[-C--:B------:R-:W-:Y:S01]  /*7e00*/  ISETP.GE.AND P3, PT, R14, R3.reuse, PT ;  /* 0x000000030e00720c */ /* 0x080fe20003f66270 */
[----:B------:R-:W-:Y:S01]  /*7e10*/  FMUL R129, R129, UR9 ;  /* 0x0000000981817c20 */ /* 0x000fe20008400000 */
[-C--:B------:R-:W-:Y:S01]  /*7e20*/  ISETP.GE.AND P4, PT, R15, R3.reuse, PT ;  /* 0x000000030f00720c */ /* 0x080fe20003f86270 */
[----:B------:R-:W-:Y:S01]  /*7e30*/  FMUL R27, R131, UR9 ;  /* 0x00000009831b7c20 */ /* 0x000fe20008400000 */
[----:B------:R-:W-:Y:S01]  /*7e40*/  ISETP.GE.AND P5, PT, R16, R3, PT ;  /* 0x000000031000720c */ /* 0x000fe20003fa6270 */
[----:B------:R-:W-:Y:S01]  /*7e50*/  FMUL R3, R32, UR9 ;  /* 0x0000000920037c20 */ /* 0x000fe20008400000 */
[----:B------:R-:W-:Y:S01]  /*7e60*/  FMUL R23, R33, UR9 ;  /* 0x0000000921177c20 */ /* 0x000fe20008400000 */
[CC--:B------:R-:W-:Y:S01]  /*7e70*/  ISETP.GE.AND P6, PT, R13.reuse, R2.reuse, PT ;  /* 0x000000020d00720c */ /* 0x0c0fe20003fc6270 */
[----:B------:R-:W-:Y:S01]  /*7e80*/  FMUL R20, R34, UR9 ;  /* 0x0000000922147c20 */ /* 0x000fe20008400000 */
[-C--:B------:R-:W-:Y:S01]  /*7e90*/  ISETP.GT.AND P1, PT, R13, R2.reuse, PT ;  /* 0x000000020d00720c */ /* 0x080fe20003f24270 */
[----:B------:R-:W-:Y:S01]  /*7ea0*/  FMUL R22, R35, UR9 ;  /* 0x0000000923167c20 */ /* 0x000fe20008400000 */
[----:B------:R-:W-:Y:S01]  /*7eb0*/  FSEL R128, R128, -INF , P2 ;  /* 0xff80000080807808 */ /* 0x000fe20001000000 */
        /* <DEDUP_REMOVED lines=11> */
[CC--:B------:R-:W-:Y:S01]  /*7f70*/  ISETP.GE.AND P2, PT, R14.reuse, R2.reuse, PT ;  /* 0x000000020e00720c */ /* 0x0c0fe20003f46270 */
[----:B------:R-:W0:Y:S01]  /*7f80*/  S2R R41, SR_TID.X ;  /* 0x0000000000297919 */ /* 0x000e220000002100 */
[----:B------:R-:W-:-:S02]  /*7f90*/  ISETP.GT.AND P3, PT, R14, R2, PT ;  /* 0x000000020e00720c */ /* 0x000fc40003f64270 */
[CC--:B------:R-:W-:Y:S01]  /*7fa0*/  ISETP.GE.AND P4, PT, R15.reuse, R2.reuse, PT ;  /* 0x000000020f00720c */ /* 0x0c0fe20003f86270 */
[----:B------:R-:W2:Y:S01]  /*7fb0*/  LDL.64 R118, [R1+0x3e0] ;  /* 0x0003e00001767983 */ /* 0x000ea20000100a00 */
[-C--:B------:R-:W-:Y:S02]  /*7fc0*/  ISETP.GT.AND P5, PT, R15, R2.reuse, PT ;  /* 0x000000020f00720c */ /* 0x080fe40003fa4270 */
[CC--:B------:R-:W-:Y:S01]  /*7fd0*/  ISETP.GE.AND P6, PT, R16.reuse, R2.reuse, PT ;  /* 0x000000021000720c */ /* 0x0c0fe20003fc6270 */
[----:B------:R-:W2:Y:S01]  /*7fe0*/  LDL.64 R112, [R1+0x3d0] ;  /* 0x0003d00001707983 */ /* 0x000ea20000100a00 */
[----:B------:R-:W-:Y:S01]  /*7ff0*/  ISETP.GT.AND P1, PT, R16, R2, PT ;  /* 0x000000021000720c */ /* 0x000fe20003f24270 */
[----:B------:R-:W-:Y:S01]  /*8000*/  VIADD R2, R2, 0x21 ;  /* 0x0000002102027836 */ /* 0x000fe20000000000 */
[----:B------:R-:W-:Y:S01]  /*8010*/  FSEL R20, R20, -INF , P2 ;  /* 0xff80000014147808 */ /* 0x000fe20001000000 */
[----:B------:R-:W2:Y:S01]  /*8020*/  LDL.64 R46, [R1+0x3b8] ;  /* 0x0003b800012e7983 */ /* 0x000ea20000100a00 */
[----:B------:R-:W-:-:S02]  /*8030*/  FSEL R22, R22, -INF , P3 ;  /* 0xff80000016167808 */ /* 0x000fc40001800000 */
[-C--:B------:R-:W-:Y:S01]  /*8040*/  ISETP.GE.AND P2, PT, R13, R2.reuse, PT ;  /* 0x000000020d00720c */ /* 0x080fe20003f46270 */
[----:B------:R-:W2:Y:S01]  /*8050*/  LDL.64 R42, [R1+0x3f0] ;  /* 0x0003f000012a7983 */ /* 0x000ea20000100a00 */
[-C--:B------:R-:W-:Y:S02]  /*8060*/  ISETP.GE.AND P3, PT, R14, R2.reuse, PT ;  /* 0x000000020e00720c */ /* 0x080fe40003f66270 */
[----:B------:R-:W-:Y:S01]  /*8070*/  FSEL R21, R21, -INF , P4 ;  /* 0xff80000015157808 */ /* 0x000fe20002000000 */
[----:B------:R-:W2:Y:S01]  /*8080*/  LDL.64 R114, [R1+0x3d8] ;  /* 0x0003d80001727983 */ /* 0x000ea20000100a00 */
[-C--:B------:R-:W-:Y:S02]  /*8090*/  ISETP.GE.AND P4, PT, R15, R2.reuse, PT ;  /* 0x000000020f00720c */ /* 0x080fe40003f86270 */
[----:B------:R-:W-:Y:S01]  /*80a0*/  FSEL R17, R17, -INF , P5 ;  /* 0xff80000011117808 */ /* 0x000fe20002800000 */
[----:B------:R-:W2:Y:S01]  /*80b0*/  LDL.64 R132, [R1+0x3c8] ;  /* 0x0003c80001847983 */ /* 0x000ea20000100a00 */
[----:B------:R-:W-:-:S02]  /*80c0*/  ISETP.GE.AND P5, PT, R16, R2, PT ;  /* 0x000000021000720c */ /* 0x000fc40003fa6270 */
[----:B------:R-:W-:Y:S01]  /*80d0*/  FSEL R25, R25, -INF , P6 ;  /* 0xff80000019197808 */ /* 0x000fe20003000000 */
[----:B------:R-:W2:Y:S01]  /*80e0*/  LDL.64 R130, [R1+0x3c0] ;  /* 0x0003c00001827983 */ /* 0x000ea20000100a00 */
[----:B------:R-:W-:Y:S02]  /*80f0*/  FSEL R19, R19, -INF , P1 ;  /* 0xff80000013137808 */ /* 0x000fe40000800000 */
[----:B------:R-:W-:Y:S01]  /*8100*/  FSEL R29, R129, -INF , P2 ;  /* 0xff800000811d7808 */ /* 0x000fe20001000000 */
[----:B------:R-:W2:Y:S01]  /*8110*/  LDL.64 R44, [R1+0x3b0] ;  /* 0x0003b000012c7983 */ /* 0x000ea20000100a00 */
[----:B------:R-:W-:Y:S02]  /*8120*/  FMNMX3 R32, R3, R23, R128, !PT ;  /* 0x0000001703207276 */ /* 0x000fe40007800080 */
[----:B------:R-:W-:Y:S01]  /*8130*/  FSEL R27, R27, -INF , P3 ;  /* 0xff8000001b1b7808 */ /* 0x000fe20001800000 */
[----:B------:R-:W2:Y:S01]  /*8140*/  LDL.64 R134, [R1+0x2d8] ;  /* 0x0002d80001867983 */ /* 0x000ea20000100a00 */
[----:B------:R-:W-:-:S02]  /*8150*/  FMNMX3 R33, R20, R22, R4, !PT ;  /* 0x0000001614217276 */ /* 0x000fc40007800004 */
[----:B------:R-:W-:Y:S02]  /*8160*/  FSEL R26, R26, -INF , P4 ;  /* 0xff8000001a1a7808 */ /* 0x000fe40002000000 */
[----:B------:R-:W-:Y:S02]  /*8170*/  FMNMX3 R30, R21, R17, R5, !PT ;  /* 0x00000011151e7276 */ /* 0x000fe40007800005 */
[----:B------:R-:W-:Y:S02]  /*8180*/  FSEL R24, R24, -INF , P5 ;  /* 0xff80000018187808 */ /* 0x000fe40002800000 */
[----:B------:R-:W-:Y:S02]  /*8190*/  FMNMX3 R28, R25, R19, R18, !PT ;  /* 0x00000013191c7276 */ /* 0x000fe40007800012 */
[----:B------:R-:W-:Y:S02]  /*81a0*/  FMNMX R32, R29, R32, !PT ;  /* 0x000000201d207209 */ /* 0x000fe40007800000 */
[----:B------:R-:W-:-:S02]  /*81b0*/  FMNMX R33, R27, R33, !PT ;  /* 0x000000211b217209 */ /* 0x000fc40007800000 */
[----:B------:R-:W-:Y:S02]  /*81c0*/  FMNMX R30, R26, R30, !PT ;  /* 0x0000001e1a1e7209 */ /* 0x000fe40007800000 */
[----:B------:R-:W-:Y:S01]  /*81d0*/  FMNMX R28, R24, R28, !PT ;  /* 0x0000001c181c7209 */ /* 0x000fe20007800000 */
[----:B------:R-:W1:Y:S04]  /*81e0*/  SHFL.BFLY PT, R34, R32, 0x2, 0x1f ;  /* 0x0c401f0020227f89 */ /* 0x000e6800000e0000 */
[----:B------:R-:W0:Y:S04]  /*81f0*/  SHFL.BFLY PT, R35, R33, 0x2, 0x1f ;  /* 0x0c401f0021237f89 */ /* 0x000e2800000e0000 */
[----:B------:R-:W5:Y:S04]  /*8200*/  SHFL.BFLY PT, R31, R30, 0x2, 0x1f ;  /* 0x0c401f001e1f7f89 */ /* 0x000f6800000e0000 */
[----:B------:R-:W5:Y:S01]  /*8210*/  SHFL.BFLY PT, R2, R28, 0x2, 0x1f ;  /* 0x0c401f001c027f89 */ /* 0x000f6200000e0000 */
[----:B-1----:R-:W-:-:S02]  /*8220*/  FMNMX R34, R32, R34, !PT ;  /* 0x0000002220227209 */ /* 0x002fc40007800000 */
[----:B0-----:R-:W-:Y:S02]  /*8230*/  FMNMX R35, R33, R35, !PT ;  /* 0x0000002321237209 */ /* 0x001fe40007800000 */
[----:B-----5:R-:W-:Y:S02]  /*8240*/  FMNMX R31, R30, R31, !PT ;  /* 0x0000001f1e1f7209 */ /* 0x020fe40007800000 */
[----:B------:R-:W-:Y:S01]  /*8250*/  FMNMX R2, R28, R2, !PT ;  /* 0x000000021c027209 */ /* 0x000fe20007800000 */
[----:B------:R-:W0:Y:S04]  /*8260*/  SHFL.BFLY PT, R30, R35, 0x1, 0x1f ;  /* 0x0c201f00231e7f89 */ /* 0x000e2800000e0000 */
[----:B------:R-:W1:Y:S04]  /*8270*/  SHFL.BFLY PT, R28, R34, 0x1, 0x1f ;  /* 0x0c201f00221c7f89 */ /* 0x000e6800000e0000 */
[----:B------:R-:W5:Y:S04]  /*8280*/  SHFL.BFLY PT, R32, R31, 0x1, 0x1f ;  /* 0x0c201f001f207f89 */ /* 0x000f6800000e0000 */
[----:B------:R-:W5:Y:S01]  /*8290*/  SHFL.BFLY PT, R33, R2, 0x1, 0x1f ;  /* 0x0c201f0002217f89 */ /* 0x000f6200000e0000 */
[----:B0-----:R-:W-:-:S02]  /*82a0*/  FMNMX R30, R35, R30, !PT ;  /* 0x0000001e231e7209 */ /* 0x001fc40007800000 */
[----:B-1----:R-:W-:Y:S01]  /*82b0*/  FMNMX R28, R34, R28, !PT ;  /* 0x0000001c221c7209 */ /* 0x002fe20007800000 */
[----:B------:R-:W-:Y:S01]  /*82c0*/  BAR.SYNC.DEFER_BLOCKING 0x0 ;  /* 0x0000000000007b1d */ /* 0x000fe20000010000 */
[----:B-----5:R-:W-:Y:S02]  /*82d0*/  FMNMX R32, R31, R32, !PT ;  /* 0x000000201f207209 */ /* 0x020fe40007800000 */
[----:B------:R-:W-:-:S03]  /*82e0*/  FMNMX R33, R2, R33, !PT ;  /* 0x0000002102217209 */ /* 0x000fc60007800000 */
[----:B------:R-:W-:Y:S04]  /*82f0*/  @!P0 STS [R251], R28 ;  /* 0x0000001cfb008388 */ /* 0x000fe80000000800 */
[----:B------:R-:W-:Y:S04]  /*8300*/  @!P0 STS [R250], R30 ;  /* 0x0000001efa008388 */ /* 0x000fe80000000800 */
[----:B------:R-:W-:Y:S04]  /*8310*/  @!P0 STS [R249], R32 ;  /* 0x00000020f9008388 */ /* 0x000fe80000000800 */
[----:B------:R-:W-:Y:S01]  /*8320*/  @!P0 STS [R248], R33 ;  /* 0x00000021f8008388 */ /* 0x000fe20000000800 */
[----:B------:R-:W-:Y:S01]  /*8330*/  BAR.SYNC.DEFER_BLOCKING 0x0 ;  /* 0x0000000000007b1d */ /* 0x000fe20000010000 */
[----:B------:R-:W-:-:S04]  /*8340*/  LOP3.LUT R41, R41, 0x7f, RZ, 0xc0, !PT ;  /* 0x0000007f29297812 */ /* 0x000fc800078ec0ff */
[----:B------:R-:W-:-:S05]  /*8350*/  LEA R41, R41, UR6, 0x2 ;  /* 0x0000000629297c11 */ /* 0x000fca000f8e10ff */
[----:B------:R-:W0:Y:S04]  /*8360*/  LDS R2, [R41] ;  /* 0x0000000029027984 */ /* 0x000e280000000800 */
[----:B0-----:R-:W0:Y:S02]  /*8370*/  SHFL.BFLY PT, R28, R2, 0x2, 0x1f ;  /* 0x0c401f00021c7f89 */ /* 0x001e2400000e0000 */
[----:B0-----:R-:W-:-:S05]  /*8380*/  FMNMX R28, R2, R28, !PT ;  /* 0x0000001c021c7209 */ /* 0x001fca0007800000 */
[----:B------:R-:W0:Y:S02]  /*8390*/  SHFL.BFLY PT, R2, R28, 0x1, 0x1f ;  /* 0x0c201f001c027f89 */ /* 0x000e2400000e0000 */
[----:B0-----:R-:W-:-:S05]  /*83a0*/  FMNMX R2, R28, R2, !PT ;  /* 0x000000021c027209 */ /* 0x001fca0007800000 */
[----:B------:R-:W-:Y:S01]  /*83b0*/  @!P0 STS [R41], R2 ;  /* 0x0000000229008388 */ /* 0x000fe20000000800 */
[----:B------:R-:W-:Y:S01]  /*83c0*/  BAR.SYNC.DEFER_BLOCKING 0x0 ;  /* 0x0000000000007b1d */ /* 0x000fe20000010000 */
[----:B------:R-:W-:-:S05]  /*83d0*/  SHF.L.U32 R36, R36, 0x2, RZ ;  /* 0x0000000224247819 */ /* 0x000fca00000006ff */
[----:B------:R-:W0:Y:S04]  /*83e0*/  LDS R2, [R36+UR6] ;  /* 0x0000000624027984 */ /* 0x000e280008000800 */
[----:B------:R-:W1:Y:S04]  /*83f0*/  LDS R30, [R241] ;  /* 0x00000000f11e7984 */ /* 0x000e680000000800 */
[----:B------:R-:W5:Y:S04]  /*8400*/  LDS R28, [R239] ;  /* 0x00000000ef1c7984 */ /* 0x000f680000000800 */
[----:B------:R-:W2:Y:S01]  /*8410*/  LDS R33, [R237] ;  /* 0x00000000ed217984 */ /* 0x000ea20000000800 */
[----:B0-----:R-:W-:-:S05]  /*8420*/  FMNMX R2, R2, R221, !PT ;  /* 0x000000dd02027209 */ /* 0x001fca0007800000 */
[--C-:B------:R-:W-:Y:S01]  /*8430*/  FADD R23, R23, -R2.reuse ;  /* 0x8000000217177221 */ /* 0x100fe20000000000 */
[--C-:B------:R-:W-:Y:S01]  /*8440*/  FADD R31, R3, -R2.reuse ;  /* 0x80000002031f7221 */ /* 0x100fe20000000000 */
[----:B-1----:R-:W-:Y:S02]  /*8450*/  FMNMX R3, R30, R219, !PT ;  /* 0x000000db1e037209 */ /* 0x002fe40007800000 */
[----:B------:R-:W-:Y:S01]  /*8460*/  FMUL R23, R23, 1.4426950216293334961 ;  /* 0x3fb8aa3b17177820 */ /* 0x000fe20000400000 */
[----:B------:R-:W-:-:S03]  /*8470*/  FADD R29, R29, -R2 ;  /* 0x800000021d1d7221 */ /* 0x000fc60000000000 */
[----:B------:R0:W-:Y:S01]  /*8480*/  MUFU.EX2 R32, R23 ;  /* 0x0000001700207308 */ /* 0x0001e20000000800 */
[----:B------:R-:W-:Y:S01]  /*8490*/  FMUL R29, R29, 1.4426950216293334961 ;  /* 0x3fb8aa3b1d1d7820 */ /* 0x000fe20000400000 */
[----:B0-----:R-:W-:-:S04]  /*84a0*/  FADD R23, R20, -R3 ;  /* 0x8000000314177221 */ /* 0x001fc80000000000 */
[----:B------:R-:W-:Y:S02]  /*84b0*/  FMUL R23, R23, 1.4426950216293334961 ;  /* 0x3fb8aa3b17177820 */ /* 0x000fe40000400000 */
[----:B------:R-:W-:Y:S08]  /*84c0*/  MUFU.EX2 R20, R29 ;  /* 0x0000001d00147308 */ /* 0x000ff00000000800 */
[----:B------:R0:W-:Y:S01]  /*84d0*/  MUFU.EX2 R29, R23 ;  /* 0x00000017001d7308 */ /* 0x0001e20000000800 */
[--C-:B------:R-:W-:Y:S01]  /*84e0*/  FADD R27, R27, -R3.reuse ;  /* 0x800000031b1b7221 */ /* 0x100fe20000000000 */
[----:B0-----:R-:W-:Y:S01]  /*84f0*/  FADD R23, R4, -R3 ;  /* 0x8000000304177221 */ /* 0x001fe20000000000 */
[----:B-----5:R-:W-:-:S03]  /*8500*/  FMNMX R4, R28, R227, !PT ;  /* 0x000000e31c047209 */ /* 0x020fc60007800000 */
[----:B------:R-:W-:Y:S01]  /*8510*/  FMUL R23, R23, 1.4426950216293334961 ;  /* 0x3fb8aa3b17177820 */ /* 0x000fe20000400000 */
[----:B------:R-:W-:-:S03]  /*8520*/  FMUL R27, R27, 1.4426950216293334961 ;  /* 0x3fb8aa3b1b1b7820 */ /* 0x000fc60000400000 */
[----:B------:R0:W-:Y:S01]  /*8530*/  MUFU.EX2 R28, R23 ;  /* 0x00000017001c7308 */ /* 0x0001e20000000800 */
[--C-:B------:R-:W-:Y:S01]  /*8540*/  FADD R17, R17, -R4.reuse ;  /* 0x8000000411117221 */ /* 0x100fe20000000000 */
[----:B0-----:R-:W-:-:S04]  /*8550*/  FADD R23, R21, -R4 ;  /* 0x8000000415177221 */ /* 0x001fc80000000000 */
[----:B------:R-:W-:Y:S02]  /*8560*/  FMUL R23, R23, 1.4426950216293334961 ;  /* 0x3fb8aa3b17177820 */ /* 0x000fe40000400000 */
[----:B------:R-:W-:Y:S01]  /*8570*/  MUFU.EX2 R21, R27 ;  /* 0x0000001b00157308 */ /* 0x000fe20000000800 */
[----:B------:R-:W-:-:S07]  /*8580*/  FADD R22, R22, -R3 ;  /* 0x8000000316167221 */ /* 0x000fce0000000000 */
[----:B------:R0:W-:Y:S01]  /*8590*/  MUFU.EX2 R27, R23 ;  /* 0x00000017001b7308 */ /* 0x0001e20000000800 */
[----:B------:R-:W-:Y:S01]  /*85a0*/  FMUL R31, R31, 1.4426950216293334961 ;  /* 0x3fb8aa3b1f1f7820 */ /* 0x000fe20000400000 */
[----:B0-----:R-:W-:Y:S01]  /*85b0*/  FMUL R23, R17, 1.4426950216293334961 ;  /* 0x3fb8aa3b11177820 */ /* 0x001fe20000400000 */
[----:B------:R-:W-:Y:S01]  /*85c0*/  FADD R17, R5, -R4 ;  /* 0x8000000405117221 */ /* 0x000fe20000000000 */
[----:B--2---:R-:W-:Y:S01]  /*85d0*/  FMNMX R5, R33, R225, !PT ;  /* 0x000000e121057209 */ /* 0x004fe20007800000 */
[----:B------:R-:W-:Y:S01]  /*85e0*/  FADD R128, R128, -R2 ;  /* 0x8000000280807221 */ /* 0x000fe20000000000 */
[----:B------:R-:W-:Y:S01]  /*85f0*/  FMUL R22, R22, 1.4426950216293334961 ;  /* 0x3fb8aa3b16167820 */ /* 0x000fe20000400000 */
[----:B------:R-:W-:Y:S02]  /*8600*/  FMUL R17, R17, 1.4426950216293334961 ;  /* 0x3fb8aa3b11117820 */ /* 0x000fe40000400000 */
[--C-:B------:R-:W-:Y:S01]  /*8610*/  FADD R25, R25, -R5.reuse ;  /* 0x8000000519197221 */ /* 0x100fe20000000000 */
[--C-:B------:R-:W-:Y:S01]  /*8620*/  FADD R19, R19, -R5.reuse ;  /* 0x8000000513137221 */ /* 0x100fe20000000000 */
[----:B------:R-:W-:Y:S01]  /*8630*/  FADD R33, R26, -R4 ;  /* 0x800000041a217221 */ /* 0x000fe20000000000 */
[----:B------:R-:W-:Y:S01]  /*8640*/  FADD R18, R18, -R5 ;  /* 0x8000000512127221 */ /* 0x000fe20000000000 */
[----:B------:R-:W-:Y:S01]  /*8650*/  FMUL R25, R25, 1.4426950216293334961 ;  /* 0x3fb8aa3b19197820 */ /* 0x000fe20000400000 */
[----:B------:R-:W-:Y:S01]  /*8660*/  FMUL R19, R19, 1.4426950216293334961 ;  /* 0x3fb8aa3b13137820 */ /* 0x000fe20000400000 */
[----:B------:R-:W-:Y:S01]  /*8670*/  FMUL R30, R128, 1.4426950216293334961 ;  /* 0x3fb8aa3b801e7820 */ /* 0x000fe20000400000 */
[----:B------:R0:W-:Y:S01]  /*8680*/  MUFU.EX2 R26, R17 ;  /* 0x00000011001a7308 */ /* 0x0001e20000000800 */
[----:B------:R-:W-:Y:S01]  /*8690*/  FMUL R18, R18, 1.4426950216293334961 ;  /* 0x3fb8aa3b12127820 */ /* 0x000fe20000400000 */
[----:B------:R-:W-:Y:S01]  /*86a0*/  IMAD.WIDE R42, R12, 0x2, R42 ;  /* 0x000000020c2a7825 */ /* 0x000fe200078e022a */
[----:B------:R-:W-:Y:S06]  /*86b0*/  BAR.SYNC.DEFER_BLOCKING 0x0 ;  /* 0x0000000000007b1d */ /* 0x000fec0000010000 */
[----:B------:R-:W1:Y:S01]  /*86c0*/  MUFU.EX2 R31, R31 ;  /* 0x0000001f001f7308 */ /* 0x000e620000000800 */
[----:B0-----:R-:W-:Y:S01]  /*86d0*/  FMUL R17, R33, 1.4426950216293334961 ;  /* 0x3fb8aa3b21117820 */ /* 0x001fe20000400000 */
[----:B------:R-:W-:Y:S01]  /*86e0*/  FADD R33, R24, -R5 ;  /* 0x8000000518217221 */ /* 0x000fe20000000000 */
[----:B------:R-:W2:Y:S05]  /*86f0*/  LDL.64 R128, [R1+0x318] ;  /* 0x0003180001807983 */ /* 0x000eaa0000100a00 */
[----:B------:R-:W0:Y:S08]  /*8700*/  MUFU.EX2 R22, R22 ;  /* 0x0000001600167308 */ /* 0x000e300000000800 */
[----:B------:R-:W5:Y:S08]  /*8710*/  MUFU.EX2 R23, R23 ;  /* 0x0000001700177308 */ /* 0x000f700000000800 */
[----:B------:R-:W-:Y:S08]  /*8720*/  MUFU.EX2 R25, R25 ;  /* 0x0000001900197308 */ /* 0x000ff00000000800 */
[----:B------:R-:W0:Y:S08]  /*8730*/  MUFU.EX2 R19, R19 ;  /* 0x0000001300137308 */ /* 0x000e300000000800 */
[----:B------:R-:W0:Y:S08]  /*8740*/  MUFU.EX2 R30, R30 ;  /* 0x0000001e001e7308 */ /* 0x000e300000000800 */
[----:B------:R0:W3:Y:S02]  /*8750*/  MUFU.EX2 R24, R18 ;  /* 0x0000001200187308 */ /* 0x0000e40000000800 */
[----:B0-----:R-:W-:-:S06]  /*8760*/  FMUL R18, R33, 1.4426950216293334961 ;  /* 0x3fb8aa3b21127820 */ /* 0x001fcc0000400000 */
[----:B------:R-:W0:Y:S01]  /*8770*/  MUFU.EX2 R17, R17 ;  /* 0x0000001100117308 */ /* 0x000e220000000800 */
[----:B-1----:R-:W-:-:S07]  /*8780*/  FADD R37, R31, R32 ;  /* 0x000000201f257221 */ /* 0x002fce0000000000 */
[----:B------:R-:W1:Y:S01]  /*8790*/  MUFU.EX2 R18, R18 ;  /* 0x0000001200127308 */ /* 0x000e620000000800 */
[----:B------:R-:W-:Y:S01]  /*87a0*/  FADD R38, R29, R22 ;  /* 0x000000161d267221 */ /* 0x000fe20000000000 */
[----:B-----5:R-:W-:Y:S01]  /*87b0*/  FADD R35, R27, R23 ;  /* 0x000000171b237221 */ /* 0x020fe20000000000 */
[----:B------:R-:W-:Y:S01]  /*87c0*/  FADD R34, R25, R19 ;  /* 0x0000001319227221 */ /* 0x000fe20000000000 */
[----:B------:R-:W-:Y:S01]  /*87d0*/  FADD R37, R30, R37 ;  /* 0x000000251e257221 */ /* 0x000fe20000000000 */
[----:B------:R-:W-:Y:S01]  /*87e0*/  FADD R38, R28, R38 ;  /* 0x000000261c267221 */ /* 0x000fe20000000000 */
[----:B------:R-:W-:Y:S01]  /*87f0*/  FADD R35, R26, R35 ;  /* 0x000000231a237221 */ /* 0x000fe20000000000 */
[----:B---3--:R-:W-:Y:S01]  /*8800*/  FADD R34, R24, R34 ;  /* 0x0000002218227221 */ /* 0x008fe20000000000 */
[----:B------:R-:W-:Y:S01]  /*8810*/  FADD R37, R20, R37 ;  /* 0x0000002514257221 */ /* 0x000fe20000000000 */
[----:B------:R-:W-:Y:S01]  /*8820*/  FADD R38, R21, R38 ;  /* 0x0000002615267221 */ /* 0x000fe20000000000 */
[----:B0-----:R-:W-:-:S03]  /*8830*/  FADD R35, R17, R35 ;  /* 0x0000002311237221 */ /* 0x001fc60000000000 */
[----:B------:R-:W0:Y:S01]  /*8840*/  SHFL.BFLY PT, R39, R37, 0x2, 0x1f ;  /* 0x0c401f0025277f89 */ /* 0x000e2200000e0000 */
[----:B-1----:R-:W-:-:S03]  /*8850*/  FADD R34, R18, R34 ;  /* 0x0000002212227221 */ /* 0x002fc60000000000 */
[----:B------:R-:W1:Y:S04]  /*8860*/  SHFL.BFLY PT, R40, R38, 0x2, 0x1f ;  /* 0x0c401f0026287f89 */ /* 0x000e6800000e0000 */
[----:B------:R-:W3:Y:S04]  /*8870*/  SHFL.BFLY PT, R36, R35, 0x2, 0x1f ;  /* 0x0c401f0023247f89 */ /* 0x000ee800000e0000 */
[----:B------:R-:W5:Y:S01]  /*8880*/  SHFL.BFLY PT, R33, R34, 0x2, 0x1f ;  /* 0x0c401f0022217f89 */ /* 0x000f6200000e0000 */
[----:B0-----:R-:W-:Y:S01]  /*8890*/  FADD R39, R37, R39 ;  /* 0x0000002725277221 */ /* 0x001fe20000000000 */
[----:B-1----:R-:W-:Y:S01]  /*88a0*/  FADD R40, R38, R40 ;  /* 0x0000002826287221 */ /* 0x002fe20000000000 */
[----:B---3--:R-:W-:Y:S01]  /*88b0*/  FADD R36, R35, R36 ;  /* 0x0000002423247221 */ /* 0x008fe20000000000 */
[----:B-----5:R-:W-:-:S03]  /*88c0*/  FADD R33, R34, R33 ;  /* 0x0000002122217221 */ /* 0x020fc60000000000 */
[----:B------:R-:W0:Y:S04]  /*88d0*/  SHFL.BFLY PT, R35, R40, 0x1, 0x1f ;  /* 0x0c201f0028237f89 */ /* 0x000e2800000e0000 */
[----:B------:R-:W1:Y:S04]  /*88e0*/  SHFL.BFLY PT, R34, R39, 0x1, 0x1f ;  /* 0x0c201f0027227f89 */ /* 0x000e6800000e0000 */
[----:B------:R-:W3:Y:S04]  /*88f0*/  SHFL.BFLY PT, R37, R36, 0x1, 0x1f ;  /* 0x0c201f0024257f89 */ /* 0x000ee800000e0000 */
[----:B------:R-:W5:Y:S01]  /*8900*/  SHFL.BFLY PT, R38, R33, 0x1, 0x1f ;  /* 0x0c201f0021267f89 */ /* 0x000f6200000e0000 */
[----:B0-----:R-:W-:Y:S01]  /*8910*/  FADD R35, R40, R35 ;  /* 0x0000002328237221 */ /* 0x001fe20000000000 */
[----:B-1----:R-:W-:Y:S01]  /*8920*/  FADD R34, R39, R34 ;  /* 0x0000002227227221 */ /* 0x002fe20000000000 */
[----:B---3--:R-:W-:-:S04]  /*8930*/  FADD R37, R36, R37 ;  /* 0x0000002524257221 */ /* 0x008fc80000000000 */
[----:B------:R-:W-:Y:S01]  /*8940*/  @!P0 STS [R251], R34 ;  /* 0x00000022fb008388 */ /* 0x000fe20000000800 */
[----:B-----5:R-:W-:-:S03]  /*8950*/  FADD R38, R33, R38 ;  /* 0x0000002621267221 */ /* 0x020fc60000000000 */
[----:B------:R-:W-:Y:S04]  /*8960*/  @!P0 STS [R250], R35 ;  /* 0x00000023fa008388 */ /* 0x000fe80000000800 */
[----:B------:R-:W-:Y:S04]  /*8970*/  @!P0 STS [R249], R37 ;  /* 0x00000025f9008388 */ /* 0x000fe80000000800 */
[----:B------:R-:W-:Y:S01]  /*8980*/  @!P0 STS [R248], R38 ;  /* 0x00000026f8008388 */ /* 0x000fe20000000800 */
[----:B------:R-:W-:Y:S06]  /*8990*/  BAR.SYNC.DEFER_BLOCKING 0x0 ;  /* 0x0000000000007b1d */ /* 0x000fec0000010000 */
[----:B------:R-:W0:Y:S04]  /*89a0*/  LDS R33, [R41] ;  /* 0x0000000029217984 */ /* 0x000e280000000800 */
[----:B0-----:R-:W0:Y:S02]  /*89b0*/  SHFL.BFLY PT, R34, R33, 0x2, 0x1f ;  /* 0x0c401f0021227f89 */ /* 0x001e2400000e0000 */
[----:B0-----:R-:W-:-:S05]  /*89c0*/  FADD R33, R33, R34 ;  /* 0x0000002221217221 */ /* 0x001fca0000000000 */
[----:B------:R-:W0:Y:S02]  /*89d0*/  SHFL.BFLY PT, R34, R33, 0x1, 0x1f ;  /* 0x0c201f0021227f89 */ /* 0x000e2400000e0000 */
[----:B0-----:R-:W-:-:S05]  /*89e0*/  FADD R33, R33, R34 ;  /* 0x0000002221217221 */ /* 0x001fca0000000000 */
[----:B------:R0:W-:Y:S01]  /*89f0*/  @!P0 STS [R41], R33 ;  /* 0x0000002129008388 */ /* 0x0001e20000000800 */
[----:B------:R-:W-:Y:S01]  /*8a00*/  BAR.SYNC.DEFER_BLOCKING 0x0 ;  /* 0x0000000000007b1d */ /* 0x000fe20000010000 */
[----:B------:R-:W-:-:S04]  /*8a10*/  IMAD.WIDE R34, R12, 0x2, R120 ;  /* 0x000000020c227825 */ /* 0x000fc800078e0278 */
[C---:B0-----:R-:W-:Y:S02]  /*8a20*/  IMAD.WIDE R40, R12.reuse, 0x2, R116 ;  /* 0x000000020c287825 */ /* 0x041fe400078e0274 */
[----:B------:R-:W3:Y:S02]  /*8a30*/  LDL.64 R116, [R1+0x390] ;  /* 0x0003900001747983 */ /* 0x000ee40000100a00 */
[C---:B------:R-:W-:Y:S02]  /*8a40*/  IMAD.WIDE R38, R12.reuse, 0x2, R118 ;  /* 0x000000020c267825 */ /* 0x040fe400078e0276 */
[----:B------:R-:W5:Y:S02]  /*8a50*/  LDL.64 R120, [R1+0x388] ;  /* 0x0003880001787983 */ /* 0x000f640000100a00 */
[C---:B------:R-:W-:Y:S02]  /*8a60*/  IMAD.WIDE R36, R12.reuse, 0x2, R114 ;  /* 0x000000020c247825 */ /* 0x040fe400078e0272 */
[----:B------:R-:W2:Y:S04]  /*8a70*/  LDL.64 R114, [R1+0x370] ;  /* 0x0003700001727983 */ /* 0x000ea80000100a00 */
[----:B------:R-:W2:Y:S04]  /*8a80*/  LDL.64 R118, [R1+0x380] ;  /* 0x0003800001767983 */ /* 0x000ea80000100a00 */
[----:B------:R0:W2:Y:S04]  /*8a90*/  LDG.E.U16 R233, desc[UR10][R34.64] ;  /* 0x0000000a22e97981 */ /* 0x0000a8000c1e1500 */
[----:B------:R1:W2:Y:S04]  /*8aa0*/  LDG.E.U16 R223, desc[UR10][R38.64] ;  /* 0x0000000a26df7981 */ /* 0x0002a8000c1e1500 */
[----:B------:R4:W2:Y:S01]  /*8ab0*/  LDG.E.U16 R231, desc[UR10][R42.64] ;  /* 0x0000000a2ae77981 */ /* 0x0008a2000c1e1500 */
[----:B0-----:R-:W-:-:S03]  /*8ac0*/  IMAD.WIDE R34, R12, 0x2, R112 ;  /* 0x000000020c227825 */ /* 0x001fc600078e0270 */
[----:B------:R-:W2:Y:S01]  /*8ad0*/  LDL.64 R112, [R1+0x378] ;  /* 0x0003780001707983 */ /* 0x000ea20000100a00 */
[----:B-1----:R-:W-:-:S03]  /*8ae0*/  IMAD.WIDE R38, R12, 0x2, R46 ;  /* 0x000000020c267825 */ /* 0x002fc600078e022e */
[----:B------:R-:W2:Y:S04]  /*8af0*/  LDL.64 R46, [R1+0x360] ;  /* 0x00036000012e7983 */ /* 0x000ea80000100a00 */
[----:B------:R0:W2:Y:S01]  /*8b00*/  LDG.E.U16 R215, desc[UR10][R34.64] ;  /* 0x0000000a22d77981 */ /* 0x0000a2000c1e1500 */
[----:B----4-:R-:W-:-:S03]  /*8b10*/  IMAD.WIDE R42, R12, 0x2, R132 ;  /* 0x000000020c2a7825 */ /* 0x010fc600078e0284 */
[----:B------:R1:W4:Y:S04]  /*8b20*/  LDG.E.U16 R229, desc[UR10][R40.64] ;  /* 0x0000000a28e57981 */ /* 0x000328000c1e1500 */
[----:B------:R1:W4:Y:S01]  /*8b30*/  LDG.E.U16 R217, desc[UR10][R36.64] ;  /* 0x0000000a24d97981 */ /* 0x000322000c1e1500 */
[----:B0-----:R-:W-:-:S03]  /*8b40*/  IMAD.WIDE R34, R12, 0x2, R126 ;  /* 0x000000020c227825 */ /* 0x001fc600078e027e */
[----:B------:R-:W4:Y:S01]  /*8b50*/  LDL.64 R126, [R1+0x350] ;  /* 0x00035000017e7983 */ /* 0x000f220000100a00 */
[----:B-1----:R-:W-:-:S03]  /*8b60*/  IMAD.WIDE R40, R12, 0x2, R130 ;  /* 0x000000020c287825 */ /* 0x002fc600078e0282 */
[----:B------:R-:W4:Y:S01]  /*8b70*/  LDL.64 R130, [R1+0x368] ;  /* 0x0003680001827983 */ /* 0x000f220000100a00 */
[----:B------:R-:W-:-:S03]  /*8b80*/  IMAD.WIDE R36, R12, 0x2, R44 ;  /* 0x000000020c247825 */ /* 0x000fc600078e022c */
[----:B------:R0:W4:Y:S04]  /*8b90*/  LDG.E.U16 R213, desc[UR10][R42.64] ;  /* 0x0000000a2ad57981 */ /* 0x000128000c1e1500 */
[----:B------:R1:W4:Y:S04]  /*8ba0*/  LDG.E.U16 R211, desc[UR10][R40.64] ;  /* 0x0000000a28d37981 */ /* 0x000328000c1e1500 */
[----:B------:R3:W4:Y:S01]  /*8bb0*/  LDG.E.U16 R209, desc[UR10][R38.64] ;  /* 0x0000000a26d17981 */ /* 0x000722000c1e1500 */
[----:B0-----:R-:W-:-:S03]  /*8bc0*/  IMAD.WIDE R42, R12, 0x2, R124 ;  /* 0x000000020c2a7825 */ /* 0x001fc600078e027c */
[----:B------:R5:W4:Y:S01]  /*8bd0*/  LDG.E.U16 R207, desc[UR10][R36.64] ;  /* 0x0000000a24cf7981 */ /* 0x000b22000c1e1500 */
[----:B-1----:R-:W-:-:S03]  /*8be0*/  IMAD.WIDE R40, R12, 0x2, R122 ;  /* 0x000000020c287825 */ /* 0x002fc600078e027a */
[----:B------:R-:W4:Y:S04]  /*8bf0*/  LDL.64 R124, [R1+0x348] ;  /* 0x00034800017c7983 */ /* 0x000f280000100a00 */
[----:B------:R-:W4:Y:S04]  /*8c00*/  LDL.64 R122, [R1+0x340] ;  /* 0x00034000017a7983 */ /* 0x000f280000100a00 */
[----:B------:R2:W4:Y:S04]  /*8c10*/  LDG.E.U16 R203, desc[UR10][R42.64] ;  /* 0x0000000a2acb7981 */ /* 0x000528000c1e1500 */
[----:B------:R-:W4:Y:S04]  /*8c20*/  LDL.64 R44, [R1+0x358] ;  /* 0x00035800012c7983 */ /* 0x000f280000100a00 */
[----:B------:R-:W4:Y:S04]  /*8c30*/  LDG.E.U16 R201, desc[UR10][R40.64] ;  /* 0x0000000a28c97981 */ /* 0x000f28000c1e1500 */
[----:B------:R-:W4:Y:S04]  /*8c40*/  LDL.64 R132, [R1+0x2c0] ;  /* 0x0002c00001847983 */ /* 0x000f280000100a00 */
[----:B------:R-:W4:Y:S01]  /*8c50*/  LDG.E.U16 R205, desc[UR10][R34.64] ;  /* 0x0000000a22cd7981 */ /* 0x000f22000c1e1500 */
[----:B---3--:R-:W-:-:S03]  /*8c60*/  IMAD.WIDE R38, R12, 0x2, R116 ;  /* 0x000000020c267825 */ /* 0x008fc600078e0274 */
[----:B------:R-:W3:Y:S01]  /*8c70*/  LDL.64 R116, [R1+0x338] ;  /* 0x0003380001747983 */ /* 0x000ee20000100a00 */
[----:B-----5:R-:W-:-:S03]  /*8c80*/  IMAD.WIDE R36, R12, 0x2, R120 ;  /* 0x000000020c247825 */ /* 0x020fc600078e0278 */
[----:B------:R-:W5:Y:S04]  /*8c90*/  LDG.E.U16 R199, desc[UR10][R38.64] ;  /* 0x0000000a26c77981 */ /* 0x000f68000c1e1500 */
[----:B------:R0:W5:Y:S01]  /*8ca0*/  LDG.E.U16 R193, desc[UR10][R36.64] ;  /* 0x0000000a24c17981 */ /* 0x000162000c1e1500 */
[----:B--2---:R-:W-:-:S03]  /*8cb0*/  IMAD.WIDE R42, R12, 0x2, R112 ;  /* 0x000000020c2a7825 */ /* 0x004fc600078e0270 */
[----:B------:R-:W2:Y:S01]  /*8cc0*/  LDL.64 R120, [R1+0x330] ;  /* 0x0003300001787983 */ /* 0x000ea20000100a00 */
[----:B0-----:R-:W-:-:S03]  /*8cd0*/  IMAD.WIDE R36, R12, 0x2, R46 ;  /* 0x000000020c247825 */ /* 0x001fc600078e022e */
[----:B------:R-:W2:Y:S04]  /*8ce0*/  LDL.64 R112, [R1+0x328] ;  /* 0x0003280001707983 */ /* 0x000ea80000100a00 */
[----:B------:R-:W2:Y:S04]  /*8cf0*/  LDL.64 R46, [R1+0x308] ;  /* 0x00030800012e7983 */ /* 0x000ea80000100a00 */
[----:B------:R4:W5:Y:S01]  /*8d00*/  LDG.E.U16 R189, desc[UR10][R42.64] ;  /* 0x0000000a2abd7981 */ /* 0x000962000c1e1500 */
[----:B------:R-:W-:-:S03]  /*8d10*/  IMAD.WIDE R40, R12, 0x2, R114 ;  /* 0x000000020c287825 */ /* 0x000fc600078e0272 */
[----:B------:R-:W5:Y:S04]  /*8d20*/  LDG.E.U16 R179, desc[UR10][R36.64] ;  /* 0x0000000a24b37981 */ /* 0x000f68000c1e1500 */
[----:B------:R0:W5:Y:S01]  /*8d30*/  LDG.E.U16 R187, desc[UR10][R40.64] ;  /* 0x0000000a28bb7981 */ /* 0x000162000c1e1500 */
[----:B----4-:R-:W-:-:S03]  /*8d40*/  IMAD.WIDE R42, R12, 0x2, R126 ;  /* 0x000000020c2a7825 */ /* 0x010fc600078e027e */
[----:B------:R-:W4:Y:S01]  /*8d50*/  LDL.64 R126, [R1+0x2f8] ;  /* 0x0002f800017e7983 */ /* 0x000f220000100a00 */
[----:B------:R-:W-:-:S03]  /*8d60*/  IMAD.WIDE R38, R12, 0x2, R130 ;  /* 0x000000020c267825 */ /* 0x000fc600078e0282 */
[----:B------:R-:W5:Y:S04]  /*8d70*/  LDL.64 R114, [R1+0x310] ;  /* 0x0003100001727983 */ /* 0x000f680000100a00 */
[----:B------:R1:W5:Y:S04]  /*8d80*/  LDG.E.U16 R181, desc[UR10][R38.64] ;  /* 0x0000000a26b57981 */ /* 0x000368000c1e1500 */
[----:B------:R-:W5:Y:S01]  /*8d90*/  LDG.E.U16 R175, desc[UR10][R42.64] ;  /* 0x0000000a2aaf7981 */ /* 0x000f62000c1e1500 */
[----:B------:R-:W-:-:S03]  /*8da0*/  IMAD.WIDE R34, R12, 0x2, R118 ;  /* 0x000000020c227825 */ /* 0x000fc600078e0276 */
[----:B------:R-:W5:Y:S01]  /*8db0*/  LDL.64 R130, [R1+0x2a0] ;  /* 0x0002a00001827983 */ /* 0x000f620000100a00 */
[----:B0-----:R-:W-:-:S03]  /*8dc0*/  IMAD.WIDE R40, R12, 0x2, R124 ;  /* 0x000000020c287825 */ /* 0x001fc600078e027c */
[----:B------:R-:W5:Y:S01]  /*8dd0*/  LDG.E.U16 R191, desc[UR10][R34.64] ;  /* 0x0000000a22bf7981 */ /* 0x000f62000c1e1500 */
[----:B-1----:R-:W-:-:S03]  /*8de0*/  IMAD.WIDE R38, R12, 0x2, R122 ;  /* 0x000000020c267825 */ /* 0x002fc600078e027a */
[----:B------:R-:W5:Y:S04]  /*8df0*/  LDL.64 R124, [R1+0x2f0] ;  /* 0x0002f000017c7983 */ /* 0x000f680000100a00 */
[----:B------:R-:W5:Y:S01]  /*8e00*/  LDL.64 R122, [R1+0x2e8] ;  /* 0x0002e800017a7983 */ /* 0x000f620000100a00 */
[----:B---3--:R-:W-:-:S03]  /*8e10*/  IMAD.WIDE R36, R12, 0x2, R116 ;  /* 0x000000020c247825 */ /* 0x008fc600078e0274 */
[----:B------:R-:W3:Y:S04]  /*8e20*/  LDG.E.U16 R173, desc[UR10][R40.64] ;  /* 0x0000000a28ad7981 */ /* 0x000ee8000c1e1500 */
[----:B------:R0:W3:Y:S01]  /*8e30*/  LDG.E.U16 R169, desc[UR10][R36.64] ;  /* 0x0000000a24a97981 */ /* 0x0000e2000c1e1500 */
[----:B--2---:R-:W-:-:S03]  /*8e40*/  IMAD.WIDE R142, R12, 0x2, R46 ;  /* 0x000000020c8e7825 */ /* 0x004fc600078e022e */
[----:B------:R-:W2:Y:S01]  /*8e50*/  LDG.E.U16 R171, desc[UR10][R38.64] ;  /* 0x0000000a26ab7981 */ /* 0x000ea2000c1e1500 */
[----:B0-----:R-:W-:-:S03]  /*8e60*/  IMAD.WIDE R36, R12, 0x2, R112 ;  /* 0x000000020c247825 */ /* 0x001fc600078e0270 */
[----:B------:R-:W2:Y:S04]  /*8e70*/  LDL.64 R46, [R1+0x2b0] ;  /* 0x0002b000012e7983 */ /* 0x000ea80000100a00 */
[----:B------:R-:W3:Y:S01]  /*8e80*/  LDL.64 R112, [R1+0x2c8] ;  /* 0x0002c80001707983 */ /* 0x000ee20000100a00 */
[----:B----4-:R-:W-:-:S03]  /*8e90*/  IMAD.WIDE R42, R12, 0x2, R126 ;  /* 0x000000020c2a7825 */ /* 0x010fc600078e027e */
[----:B------:R-:W4:Y:S04]  /*8ea0*/  LDL.64 R116, [R1+0x2e0] ;  /* 0x0002e00001747983 */ /* 0x000f280000100a00 */
[----:B------:R-:W4:Y:S01]  /*8eb0*/  LDL.64 R126, [R1+0x298] ;  /* 0x00029800017e7983 */ /* 0x000f220000100a00 */
[----:B------:R-:W-:-:S03]  /*8ec0*/  IMAD.WIDE R34, R12, 0x2, R44 ;  /* 0x000000020c227825 */ /* 0x000fc600078e022c */
[----:B------:R-:W4:Y:S04]  /*8ed0*/  LDL.64 R44, [R1+0x300] ;  /* 0x00030000012c7983 */ /* 0x000f280000100a00 */
[----:B------:R0:W4:Y:S01]  /*8ee0*/  LDG.E.U16 R177, desc[UR10][R34.64] ;  /* 0x0000000a22b17981 */ /* 0x000122000c1e1500 */
[----:B-----5:R-:W-:-:S03]  /*8ef0*/  IMAD.WIDE R144, R12, 0x2, R114 ;  /* 0x000000020c907825 */ /* 0x020fc600078e0272 */
[----:B------:R-:W5:Y:S04]  /*8f00*/  LDL.64 R114, [R1+0x2b8] ;  /* 0x0002b80001727983 */ /* 0x000f680000100a00 */
[----:B------:R-:W5:Y:S01]  /*8f10*/  LDG.E.U16 R33, desc[UR10][R42.64] ;  /* 0x0000000a2a217981 */ /* 0x000f62000c1e1500 */
[----:B0-----:R-:W-:-:S03]  /*8f20*/  IMAD.WIDE R34, R12, 0x2, R120 ;  /* 0x000000020c227825 */ /* 0x001fc600078e0278 */
[----:B------:R-:W5:Y:S01]  /*8f30*/  LDL.64 R120, [R1+0x2d0] ;  /* 0x0002d00001787983 */ /* 0x000f620000100a00 */
[----:B------:R-:W-:-:S03]  /*8f40*/  IMAD.WIDE R40, R12, 0x2, R124 ;  /* 0x000000020c287825 */ /* 0x000fc600078e027c */
[----:B------:R-:W5:Y:S01]  /*8f50*/  LDG.E.U16 R167, desc[UR10][R34.64] ;  /* 0x0000000a22a77981 */ /* 0x000f62000c1e1500 */
[----:B------:R-:W-:-:S03]  /*8f60*/  IMAD.WIDE R38, R12, 0x2, R122 ;  /* 0x000000020c267825 */ /* 0x000fc600078e027a */
[----:B------:R-:W5:Y:S04]  /*8f70*/  LDG.E.U16 R125, desc[UR10][R40.64] ;  /* 0x0000000a287d7981 */ /* 0x000f68000c1e1500 */
[----:B------:R0:W5:Y:S04]  /*8f80*/  LDG.E.U16 R141, desc[UR10][R38.64] ;  /* 0x0000000a268d7981 */ /* 0x000168000c1e1500 */
[----:B------:R-:W5:Y:S04]  /*8f90*/  LDL.64 R122, [R1+0x290] ;  /* 0x00029000017a7983 */ /* 0x000f680000100a00 */
[----:B------:R-:W5:Y:S01]  /*8fa0*/  LDG.E.U16 R166, desc[UR10][R36.64] ;  /* 0x0000000a24a67981 */ /* 0x000f62000c1e1500 */
[----:B0-----:R-:W-:-:S03]  /*8fb0*/  IMAD.WIDE R38, R12, 0x2, R132 ;  /* 0x000000020c267825 */ /* 0x001fc600078e0284 */
[----:B------:R-:W5:Y:S04]  /*8fc0*/  LDL.64 R132, [R1+0x260] ;  /* 0x0002600001847983 */ /* 0x000f680000100a00 */
[----:B------:R-:W5:Y:S04]  /*8fd0*/  LDG.E.U16 R142, desc[UR10][R142.64] ;  /* 0x0000000a8e8e7981 */ /* 0x000f68000c1e1500 */
[----:B------:R-:W5:Y:S04]  /*8fe0*/  LDG.E.U16 R144, desc[UR10][R144.64] ;  /* 0x0000000a90907981 */ /* 0x000f68000c1e1500 */
[----:B------:R-:W5:Y:S01]  /*8ff0*/  LDL.64 R118, [R1+0x320] ;  /* 0x0003200001767983 */ /* 0x000f620000100a00 */
[----:B--2---:R-:W-:-:S04]  /*9000*/  IMAD.WIDE R46, R12, 0x2, R46 ;  /* 0x000000020c2e7825 */ /* 0x004fc800078e022e */
[C---:B---3--:R-:W-:Y:S02]  /*9010*/  IMAD.WIDE R40, R12.reuse, 0x2, R112 ;  /* 0x000000020c287825 */ /* 0x048fe400078e0270 */
[----:B------:R-:W2:Y:S04]  /*9020*/  LDL.64 R112, [R1+0x268] ;  /* 0x0002680001707983 */ /* 0x000ea80000100a00 */
[----:B------:R4:W3:Y:S02]  /*9030*/  LDG.E.U16 R140, desc[UR10][R40.64] ;  /* 0x0000000a288c7981 */ /* 0x0008e4000c1e1500 */
[C---:B----4-:R-:W-:Y:S02]  /*9040*/  IMAD.WIDE R40, R12.reuse, 0x2, R126 ;  /* 0x000000020c287825 */ /* 0x050fe400078e027e */
[----:B------:R0:W4:Y:S02]  /*9050*/  LDG.E.U16 R127, desc[UR10][R46.64] ;  /* 0x0000000a2e7f7981 */ /* 0x000124000c1e1500 */
[----:B0-----:R-:W-:-:S02]  /*9060*/  IMAD.WIDE R46, R12, 0x2, R146 ;  /* 0x000000020c2e7825 */ /* 0x001fc400078e0292 */
[----:B------:R-:W2:Y:S02]  /*9070*/  LDL.64 R146, [R1+0x230] ;  /* 0x0002300001927983 */ /* 0x000ea40000100a00 */
[C---:B------:R-:W-:Y:S02]  /*9080*/  IMAD.WIDE R34, R12.reuse, 0x2, R128 ;  /* 0x000000020c227825 */ /* 0x040fe400078e0280 */
[----:B------:R-:W3:Y:S02]  /*9090*/  LDL.64 R128, [R1+0x2a8] ;  /* 0x0002a80001807983 */ /* 0x000ee40000100a00 */
[C---:B-----5:R-:W-:Y:S02]  /*90a0*/  IMAD.WIDE R42, R12.reuse, 0x2, R120 ;  /* 0x000000020c2a7825 */ /* 0x060fe400078e0278 */
[----:B------:R-:W5:Y:S02]  /*90b0*/  LDL.64 R120, [R1+0x280] ;  /* 0x0002800001787983 */ /* 0x000f640000100a00 */
[----:B------:R-:W-:-:S02]  /*90c0*/  IMAD.WIDE R44, R12, 0x2, R44 ;  /* 0x000000020c2c7825 */ /* 0x000fc400078e022c */
[----:B------:R0:W4:Y:S02]  /*90d0*/  LDG.E.U16 R143, desc[UR10][R42.64] ;  /* 0x0000000a2a8f7981 */ /* 0x000124000c1e1500 */
[C---:B------:R-:W-:Y:S02]  /*90e0*/  IMAD.WIDE R36, R12.reuse, 0x2, R116 ;  /* 0x000000020c247825 */ /* 0x040fe400078e0274 */
        /* <DEDUP_REMOVED lines=17> */
[----:B------:R-:W4:Y:S04]  /*9200*/  LDG.E.U16 R37, desc[UR10][R36.64] ;  /* 0x0000000a24257981 */ /* 0x000f28000c1e1500 */
[----:B------:R3:W4:Y:S01]  /*9210*/  LDG.E.U16 R35, desc[UR10][R44.64] ;  /* 0x0000000a2c237981 */ /* 0x000722000c1e1500 */
[----:B0-----:R-:W-:-:S03]  /*9220*/  IMAD.WIDE R42, R12, 0x2, R148 ;  /* 0x000000020c2a7825 */ /* 0x001fc600078e0294 */
[----:B------:R-:W4:Y:S04]  /*9230*/  LDL.64 R148, [R1+0x208] ;  /* 0x0002080001947983 */ /* 0x000f280000100a00 */
[----:B------:R0:W4:Y:S04]  /*9240*/  LDG.E.U16 R36, desc[UR10][R40.64] ;  /* 0x0000000a28247981 */ /* 0x000128000c1e1500 */
[----:B------:R1:W4:Y:S01]  /*9250*/  LDG.E.U16 R126, desc[UR10][R38.64] ;  /* 0x0000000a267e7981 */ /* 0x000322000c1e1500 */
[----:B--2---:R-:W-:-:S03]  /*9260*/  IMAD.WIDE R152, R12, 0x2, R146 ;  /* 0x000000020c987825 */ /* 0x004fc600078e0292 */
[----:B------:R-:W2:Y:S01]  /*9270*/  LDL.64 R146, [R1+0x1e0] ;  /* 0x0001e00001927983 */ /* 0x000ea20000100a00 */
[----:B---3--:R-:W-:-:S03]  /*9280*/  IMAD.WIDE R44, R12, 0x2, R128 ;  /* 0x000000020c2c7825 */ /* 0x008fc600078e0280 */
[----:B------:R-:W3:Y:S01]  /*9290*/  LDL.64 R128, [R1+0x250] ;  /* 0x0002500001807983 */ /* 0x000ee20000100a00 */
[----:B0-----:R-:W-:-:S03]  /*92a0*/  IMAD.WIDE R40, R12, 0x2, R112 ;  /* 0x000000020c287825 */ /* 0x001fc600078e0270 */
[----:B------:R5:W3:Y:S04]  /*92b0*/  LDG.E.U16 R139, desc[UR10][R44.64] ;  /* 0x0000000a2c8b7981 */ /* 0x000ae8000c1e1500 */
[----:B------:R4:W3:Y:S01]  /*92c0*/  LDG.E.U16 R137, desc[UR10][R40.64] ;  /* 0x0000000a28897981 */ /* 0x0008e2000c1e1500 */
[----:B-1----:R-:W-:-:S03]  /*92d0*/  IMAD.WIDE R38, R12, 0x2, R150 ;  /* 0x000000020c267825 */ /* 0x002fc600078e0296 */
[----:B------:R-:W3:Y:S01]  /*92e0*/  LDL.64 R150, [R1+0x1f0] ;  /* 0x0001f00001967983 */ /* 0x000ee20000100a00 */
[----:B-----5:R-:W-:-:S03]  /*92f0*/  IMAD.WIDE R44, R12, 0x2, R120 ;  /* 0x000000020c2c7825 */ /* 0x020fc600078e0278 */
[----:B------:R-:W5:Y:S04]  /*9300*/  LDL.64 R120, [R1+0x228] ;  /* 0x0002280001787983 */ /* 0x000f680000100a00 */
[----:B------:R0:W3:Y:S01]  /*9310*/  LDG.E.U16 R113, desc[UR10][R44.64] ;  /* 0x0000000a2c717981 */ /* 0x0000e2000c1e1500 */
[----:B----4-:R-:W-:-:S03]  /*9320*/  IMAD.WIDE R40, R12, 0x2, R134 ;  /* 0x000000020c287825 */ /* 0x010fc600078e0286 */
[----:B------:R-:W4:Y:S04]  /*9330*/  LDL.64 R134, [R1+0x218] ;  /* 0x0002180001867983 */ /* 0x000f280000100a00 */
[----:B------:R-:W3:Y:S01]  /*9340*/  LDG.E.U16 R112, desc[UR10][R46.64] ;  /* 0x0000000a2e707981 */ /* 0x000ee2000c1e1500 */
[----:B0-----:R-:W-:-:S03]  /*9350*/  IMAD.WIDE R44, R12, 0x2, R130 ;  /* 0x000000020c2c7825 */ /* 0x001fc600078e0282 */
[----:B------:R-:W3:Y:S04]  /*9360*/  LDG.E.U16 R38, desc[UR10][R38.64] ;  /* 0x0000000a26267981 */ /* 0x000ee8000c1e1500 */
[----:B------:R0:W3:Y:S01]  /*9370*/  LDG.E.U16 R136, desc[UR10][R44.64] ;  /* 0x0000000a2c887981 */ /* 0x0000e2000c1e1500 */
[----:B------:R-:W-:-:S03]  /*9380*/  IMAD.WIDE R118, R12, 0x2, R118 ;  /* 0x000000020c767825 */ /* 0x000fc600078e0276 */
[----:B------:R-:W3:Y:S01]  /*9390*/  LDG.E.U16 R47, desc[UR10][R42.64] ;  /* 0x0000000a2a2f7981 */ /* 0x000ee2000c1e1500 */
[----:B------:R-:W-:-:S03]  /*93a0*/  IMAD.WIDE R122, R12, 0x2, R122 ;  /* 0x000000020c7a7825 */ /* 0x000fc600078e027a */
[----:B------:R-:W3:Y:S01]  /*93b0*/  LDG.E.U16 R118, desc[UR10][R118.64] ;  /* 0x0000000a76767981 */ /* 0x000ee2000c1e1500 */
[----:B0-----:R-:W-:-:S03]  /*93c0*/  IMAD.WIDE R44, R12, 0x2, R132 ;  /* 0x000000020c2c7825 */ /* 0x001fc600078e0284 */
[----:B------:R-:W3:Y:S04]  /*93d0*/  LDL.64 R132, [R1+0x1e8] ;  /* 0x0001e80001847983 */ /* 0x000ee80000100a00 */
[----:B------:R0:W3:Y:S04]  /*93e0*/  LDG.E.U16 R46, desc[UR10][R44.64] ;  /* 0x0000000a2c2e7981 */ /* 0x0000e8000c1e1500 */
[----:B------:R1:W3:Y:S04]  /*93f0*/  LDG.E.U16 R39, desc[UR10][R122.64] ;  /* 0x0000000a7a277981 */ /* 0x0002e8000c1e1500 */
[----:B------:R-:W3:Y:S01]  /*9400*/  LDL.64 R130, [R1+0x210] ;  /* 0x0002100001827983 */ /* 0x000ee20000100a00 */
[----:B0-----:R-:W-:-:S03]  /*9410*/  IMAD.WIDE R44, R12, 0x2, R164 ;  /* 0x000000020c2c7825 */ /* 0x001fc600078e02a4 */
[----:B------:R-:W3:Y:S01]  /*9420*/  LDL.64 R164, [R1+0x180] ;  /* 0x0001800001a47983 */ /* 0x000ee20000100a00 */
[----:B-1----:R-:W-:-:S03]  /*9430*/  IMAD.WIDE R122, R12, 0x2, R148 ;  /* 0x000000020c7a7825 */ /* 0x002fc600078e0294 */
[----:B------:R-:W3:Y:S04]  /*9440*/  LDL.64 R148, [R1+0x1c8] ;  /* 0x0001c80001947983 */ /* 0x000ee80000100a00 */
[----:B------:R-:W3:Y:S04]  /*9450*/  LDG.E.U16 R45, desc[UR10][R44.64] ;  /* 0x0000000a2c2d7981 */ /* 0x000ee8000c1e1500 */
[----:B------:R-:W3:Y:S04]  /*9460*/  LDG.E.U16 R40, desc[UR10][R40.64] ;  /* 0x0000000a28287981 */ /* 0x000ee8000c1e1500 */
[----:B------:R-:W3:Y:S01]  /*9470*/  LDG.E.U16 R152, desc[UR10][R152.64] ;  /* 0x0000000a98987981 */ /* 0x000ee2000c1e1500 */
[----:B--2---:R-:W-:-:S05]  /*9480*/  IMAD.WIDE R146, R12, 0x2, R146 ;  /* 0x000000020c927825 */ /* 0x004fca00078e0292 */
[----:B------:R-:W2:Y:S04]  /*9490*/  LDG.E.U16 R44, desc[UR10][R146.64] ;  /* 0x0000000a922c7981 */ /* 0x000ea8000c1e1500 */
[----:B------:R-:W2:Y:S01]  /*94a0*/  LDL.64 R146, [R1+0x1c0] ;  /* 0x0001c00001927983 */ /* 0x000ea20000100a00 */
[----:B-----5:R-:W-:-:S04]  /*94b0*/  IMAD.WIDE R120, R12, 0x2, R120 ;  /* 0x000000020c787825 */ /* 0x020fc800078e0278 */
[C---:B----4-:R-:W-:Y:S02]  /*94c0*/  IMAD.WIDE R42, R12.reuse, 0x2, R134 ;  /* 0x000000020c2a7825 */ /* 0x050fe400078e0286 */
[----:B------:R0:W4:Y:S04]  /*94d0*/  LDG.E.U16 R135, desc[UR10][R120.64] ;  /* 0x0000000a78877981 */ /* 0x000128000c1e1500 */
[----:B------:R1:W5:Y:S01]  /*94e0*/  LDG.E.U16 R119, desc[UR10][R42.64] ;  /* 0x0000000a2a777981 */ /* 0x000362000c1e1500 */
[----:B---3--:R-:W-:-:S03]  /*94f0*/  IMAD.WIDE R128, R12, 0x2, R128 ;  /* 0x000000020c807825 */ /* 0x008fc600078e0280 */
[----:B------:R-:W3:Y:S01]  /*9500*/  LDG.E.U16 R134, desc[UR10][R122.64] ;  /* 0x0000000a7a867981 */ /* 0x000ee2000c1e1500 */
[----:B0-----:R-:W-:-:S03]  /*9510*/  IMAD.WIDE R120, R12, 0x2, R158 ;  /* 0x000000020c787825 */ /* 0x001fc600078e029e */
[----:B------:R-:W3:Y:S01]  /*9520*/  LDL.64 R158, [R1+0x1b0] ;  /* 0x0001b000019e7983 */ /* 0x000ee20000100a00 */
[----:B-1----:R-:W-:-:S03]  /*9530*/  IMAD.WIDE R42, R12, 0x2, R150 ;  /* 0x000000020c2a7825 */ /* 0x002fc600078e0296 */
[----:B------:R-:W4:Y:S04]  /*9540*/  LDG.E.U16 R128, desc[UR10][R128.64] ;  /* 0x0000000a80807981 */ /* 0x000f28000c1e1500 */
[----:B------:R0:W4:Y:S01]  /*9550*/  LDG.E.U16 R150, desc[UR10][R42.64] ;  /* 0x0000000a2a967981 */ /* 0x000122000c1e1500 */
[----:B------:R-:W-:-:S03]  /*9560*/  IMAD.WIDE R132, R12, 0x2, R132 ;  /* 0x000000020c847825 */ /* 0x000fc600078e0284 */
[----:B------:R-:W4:Y:S04]  /*9570*/  LDG.E.U16 R121, desc[UR10][R120.64] ;  /* 0x0000000a78797981 */ /* 0x000f28000c1e1500 */
[----:B------:R-:W4:Y:S01]  /*9580*/  LDG.E.U16 R133, desc[UR10][R132.64] ;  /* 0x0000000a84857981 */ /* 0x000f22000c1e1500 */
[----:B0-----:R-:W-:-:S05]  /*9590*/  IMAD.WIDE R42, R12, 0x2, R148 ;  /* 0x000000020c2a7825 */ /* 0x001fca00078e0294 */
[----:B------:R2:W4:Y:S02]  /*95a0*/  LDG.E.U16 R132, desc[UR10][R42.64] ;  /* 0x0000000a2a847981 */ /* 0x000524000c1e1500 */
[----:B--2---:R-:W-:-:S04]  /*95b0*/  IMAD.WIDE R42, R12, 0x2, R146 ;  /* 0x000000020c2a7825 */ /* 0x004fc800078e0292 */
[C---:B------:R-:W-:Y:S02]  /*95c0*/  IMAD.WIDE R146, R12.reuse, 0x2, R194 ;  /* 0x000000020c927825 */ /* 0x040fe400078e02c2 */
[----:B------:R-:W2:Y:S04]  /*95d0*/  LDL.64 R194, [R1+0x168] ;  /* 0x0001680001c27983 */ /* 0x000ea80000100a00 */
[----:B------:R-:W4:Y:S04]  /*95e0*/  LDG.E.U16 R43, desc[UR10][R42.64] ;  /* 0x0000000a2a2b7981 */ /* 0x000f28000c1e1500 */
[----:B------:R-:W4:Y:S01]  /*95f0*/  LDG.E.U16 R42, desc[UR10][R146.64] ;  /* 0x0000000a922a7981 */ /* 0x000f22000c1e1500 */
[----:B---3--:R-:W-:-:S05]  /*9600*/  IMAD.WIDE R158, R12, 0x2, R158 ;  /* 0x000000020c9e7825 */ /* 0x008fca00078e029e */
[----:B------:R0:W3:Y:S02]  /*9610*/  LDG.E.U16 R148, desc[UR10][R158.64] ;  /* 0x0000000a9e947981 */ /* 0x0000e4000c1e1500 */
[C---:B0-----:R-:W-:Y:S02]  /*9620*/  IMAD.WIDE R158, R12.reuse, 0x2, R164 ;  /* 0x000000020c9e7825 */ /* 0x041fe400078e02a4 */
[----:B------:R-:W3:Y:S04]  /*9630*/  LDL.64 R164, [R1+0x150] ;  /* 0x0001500001a47983 */ /* 0x000ee80000100a00 */
[----:B------:R2:W4:Y:S01]  /*9640*/  LDG.E.U16 R41, desc[UR10][R158.64] ;  /* 0x0000000a9e297981 */ /* 0x000522000c1e1500 */
[----:B------:R-:W-:-:S03]  /*9650*/  IMAD.WIDE R146, R12, 0x2, R182 ;  /* 0x000000020c927825 */ /* 0x000fc600078e02b6 */
[----:B------:R-:W4:Y:S01]  /*9660*/  LDL.64 R182, [R1+0x138] ;  /* 0x0001380001b67983 */ /* 0x000f220000100a00 */
[----:B------:R-:W-:-:S03]  /*9670*/  IMAD.WIDE R130, R12, 0x2, R130 ;  /* 0x000000020c827825 */ /* 0x000fc600078e0282 */
[----:B------:R-:W4:Y:S01]  /*9680*/  LDG.E.U16 R147, desc[UR10][R146.64] ;  /* 0x0000000a92937981 */ /* 0x000f22000c1e1500 */
[----:B------:R-:W-:-:S03]  /*9690*/  IMAD.WIDE R122, R12, 0x2, R160 ;  /* 0x000000020c7a7825 */ /* 0x000fc600078e02a0 */
[----:B------:R-:W4:Y:S04]  /*96a0*/  LDL.64 R160, [R1+0x188] ;  /* 0x0001880001a07983 */ /* 0x000f280000100a00 */
[----:B------:R0:W4:Y:S04]  /*96b0*/  LDG.E.U16 R151, desc[UR10][R130.64] ;  /* 0x0000000a82977981 */ /* 0x000128000c1e1500 */
[----:B------:R1:W4:Y:S01]  /*96c0*/  LDG.E.U16 R149, desc[UR10][R122.64] ;  /* 0x0000000a7a957981 */ /* 0x000322000c1e1500 */
[----:B--2---:R-:W-:-:S03]  /*96d0*/  IMAD.WIDE R158, R12, 0x2, R194 ;  /* 0x000000020c9e7825 */ /* 0x004fc600078e02c2 */
[----:B------:R-:W2:Y:S04]  /*96e0*/  LDL.64 R194, [R1+0xd8] ;  /* 0x0000d80001c27983 */ /* 0x000ea80000100a00 */
[----:B------:R-:W2:Y:S04]  /*96f0*/  LDG.E.U16 R129, desc[UR10][R158.64] ;  /* 0x0000000a9e817981 */ /* 0x000ea8000c1e1500 */
[----:B------:R-:W2:Y:S01]  /*9700*/  LDL.64 R158, [R1+0x148] ;  /* 0x00014800019e7983 */ /* 0x000ea20000100a00 */
[----:B0-----:R-:W-:-:S03]  /*9710*/  IMAD.WIDE R130, R12, 0x2, R162 ;  /* 0x000000020c827825 */ /* 0x001fc600078e02a2 */
[----:B------:R-:W4:Y:S01]  /*9720*/  LDL.64 R162, [R1+0x198] ;  /* 0x0001980001a27983 */ /* 0x000f220000100a00 */
[----:B-1----:R-:W-:-:S03]  /*9730*/  IMAD.WIDE R122, R12, 0x2, R244 ;  /* 0x000000020c7a7825 */ /* 0x002fc600078e02f4 */
[----:B------:R-:W4:Y:S04]  /*9740*/  LDL.64 R244, [R1+0x170] ;  /* 0x0001700001f47983 */ /* 0x000f280000100a00 */
[----:B------:R0:W4:Y:S04]  /*9750*/  LDG.E.U16 R120, desc[UR10][R130.64] ;  /* 0x0000000a82787981 */ /* 0x000128000c1e1500 */
[----:B------:R-:W5:Y:S01]  /*9760*/  LDG.E.U16 R122, desc[UR10][R122.64] ;  /* 0x0000000a7a7a7981 */ /* 0x000f62000c1e1500 */
[----:B---3--:R-:W-:-:S04]  /*9770*/  IMAD.WIDE R164, R12, 0x2, R164 ;  /* 0x000000020ca47825 */ /* 0x008fc800078e02a4 */
[C---:B0-----:R-:W-:Y:S02]  /*9780*/  IMAD.WIDE R130, R12.reuse, 0x2, R242 ;  /* 0x000000020c827825 */ /* 0x041fe400078e02f2 */
[----:B------:R-:W3:Y:S04]  /*9790*/  LDL.64 R242, [R1+0x178] ;  /* 0x0001780001f27983 */ /* 0x000ee80000100a00 */
[----:B------:R-:W3:Y:S04]  /*97a0*/  LDG.E.U16 R164, desc[UR10][R164.64] ;  /* 0x0000000aa4a47981 */ /* 0x000ee8000c1e1500 */
[----:B------:R-:W3:Y:S01]  /*97b0*/  LDG.E.U16 R131, desc[UR10][R130.64] ;  /* 0x0000000a82837981 */ /* 0x000ee2000c1e1500 */
[----:B--2---:R-:W-:-:S05]  /*97c0*/  IMAD.WIDE R158, R12, 0x2, R158 ;  /* 0x000000020c9e7825 */ /* 0x004fca00078e029e */
[----:B------:R4:W2:Y:S02]  /*97d0*/  LDG.E.U16 R165, desc[UR10][R158.64] ;  /* 0x0000000a9ea57981 */ /* 0x0008a4000c1e1500 */
[C---:B----4-:R-:W-:Y:S02]  /*97e0*/  IMAD.WIDE R158, R12.reuse, 0x2, R182 ;  /* 0x000000020c9e7825 */ /* 0x050fe400078e02b6 */
[----:B------:R-:W4:Y:S04]  /*97f0*/  LDL.64 R182, [R1+0x78] ;  /* 0x0000780001b67983 */ /* 0x000f280000100a00 */
[----:B------:R-:W2:Y:S04]  /*9800*/  LDG.E.U16 R168, desc[UR10][R158.64] ;  /* 0x0000000a9ea87981 */ /* 0x000ea8000c1e1500 */
[----:B------:R-:W2:Y:S01]  /*9810*/  LDL.64 R158, [R1+0x118] ;  /* 0x00011800019e7983 */ /* 0x000ea20000100a00 */
[----:B------:R-:W-:-:S04]  /*9820*/  IMAD.WIDE R160, R12, 0x2, R160 ;  /* 0x000000020ca07825 */ /* 0x000fc800078e02a0 */
[C---:B------:R-:W-:Y:S01]  /*9830*/  IMAD.WIDE R162, R12.reuse, 0x2, R162 ;  /* 0x000000020ca27825 */ /* 0x040fe200078e02a2 */
[----:B------:R0:W4:Y:S04]  /*9840*/  LDG.E.U16 R130, desc[UR10][R160.64] ;  /* 0x0000000aa0827981 */ /* 0x000128000c1e1500 */
[----:B------:R3:W4:Y:S01]  /*9850*/  LDG.E.U16 R124, desc[UR10][R162.64] ;  /* 0x0000000aa27c7981 */ /* 0x000722000c1e1500 */
[----:B0-----:R-:W-:-:S03]  /*9860*/  IMAD.WIDE R160, R12, 0x2, R244 ;  /* 0x000000020ca07825 */ /* 0x001fc600078e02f4 */
[----:B------:R-:W4:Y:S01]  /*9870*/  LDL.64 R244, [R1+0xf8] ;  /* 0x0000f80001f47983 */ /* 0x000f220000100a00 */
[----:B---3--:R-:W-:-:S03]  /*9880*/  IMAD.WIDE R162, R12, 0x2, R242 ;  /* 0x000000020ca27825 */ /* 0x008fc600078e02f2 */
[----:B------:R0:W3:Y:S04]  /*9890*/  LDG.E.U16 R146, desc[UR10][R160.64] ;  /* 0x0000000aa0927981 */ /* 0x0000e8000c1e1500 */
[----:B------:R-:W3:Y:S04]  /*98a0*/  LDG.E.U16 R123, desc[UR10][R162.64] ;  /* 0x0000000aa27b7981 */ /* 0x000ee8000c1e1500 */
[----:B------:R-:W3:Y:S04]  /*98b0*/  LDL.64 R242, [R1+0x128] ;  /* 0x0001280001f27983 */ /* 0x000ee80000100a00 */
[----:B------:R-:W0:Y:S04]  /*98c0*/  LDL.64 R160, [R1+0x158] ;  /* 0x0001580001a07983 */ /* 0x000e280000100a00 */
[----:B------:R-:W3:Y:S01]  /*98d0*/  LDL.64 R162, [R1+0x130] ;  /* 0x0001300001a27983 */ /* 0x000ee20000100a00 */
[----:B--2---:R-:W-:-:S05]  /*98e0*/  IMAD.WIDE R158, R12, 0x2, R158 ;  /* 0x000000020c9e7825 */ /* 0x004fca00078e029e */
[----:B------:R-:W2:Y:S04]  /*98f0*/  LDG.E.U16 R174, desc[UR10][R158.64] ;  /* 0x0000000a9eae7981 */ /* 0x000ea8000c1e1500 */
[----:B------:R-:W2:Y:S01]  /*9900*/  LDL.64 R158, [R1+0xb8] ;  /* 0x0000b800019e7983 */ /* 0x000ea20000100a00 */
[----:B0-----:R-:W-:-:S05]  /*9910*/  IMAD.WIDE R160, R12, 0x2, R160 ;  /* 0x000000020ca07825 */ /* 0x001fca00078e02a0 */
[----:B------:R3:W5:Y:S02]  /*9920*/  LDG.E.U16 R153, desc[UR10][R160.64] ;  /* 0x0000000aa0997981 */ /* 0x000764000c1e1500 */
[----:B---3--:R-:W-:-:S05]  /*9930*/  IMAD.WIDE R160, R12, 0x2, R162 ;  /* 0x000000020ca07825 */ /* 0x008fca00078e02a2 */
[----:B------:R4:W3:Y:S02]  /*9940*/  LDG.E.U16 R170, desc[UR10][R160.64] ;  /* 0x0000000aa0aa7981 */ /* 0x0008e4000c1e1500 */
[C---:B----4-:R-:W-:Y:S02]  /*9950*/  IMAD.WIDE R160, R12.reuse, 0x2, R244 ;  /* 0x000000020ca07825 */ /* 0x050fe400078e02f4 */
[----:B------:R-:W4:Y:S04]  /*9960*/  LDL.64 R244, [R1+0xf0] ;  /* 0x0000f00001f47983 */ /* 0x000f280000100a00 */
[----:B------:R-:W3:Y:S04]  /*9970*/  LDG.E.U16 R176, desc[UR10][R160.64] ;  /* 0x0000000aa0b07981 */ /* 0x000ee8000c1e1500 */
[----:B------:R-:W3:Y:S01]  /*9980*/  LDL.64 R160, [R1+0x98] ;  /* 0x0000980001a07983 */ /* 0x000ee20000100a00 */
[----:B--2---:R-:W-:-:S05]  /*9990*/  IMAD.WIDE R158, R12, 0x2, R158 ;  /* 0x000000020c9e7825 */ /* 0x004fca00078e029e */
[----:B------:R-:W2:Y:S04]  /*99a0*/  LDG.E.U16 R180, desc[UR10][R158.64] ;  /* 0x0000000a9eb47981 */ /* 0x000ea8000c1e1500 */
[----:B------:R-:W2:Y:S01]  /*99b0*/  LDL.64 R158, [R1+0x58] ;  /* 0x00005800019e7983 */ /* 0x000ea20000100a00 */
[----:B------:R-:W-:-:S03]  /*99c0*/  IMAD.WIDE R162, R12, 0x2, R242 ;  /* 0x000000020ca27825 */ /* 0x000fc600078e02f2 */
[----:B------:R-:W4:Y:S04]  /*99d0*/  LDL.64 R242, [R1+0x18] ;  /* 0x0000180001f27983 */ /* 0x000f280000100a00 */
[----:B------:R0:W4:Y:S02]  /*99e0*/  LDG.E.U16 R172, desc[UR10][R162.64] ;  /* 0x0000000aa2ac7981 */ /* 0x000124000c1e1500 */
[C---:B0-----:R-:W-:Y:S02]  /*99f0*/  IMAD.WIDE R162, R12.reuse, 0x2, R194 ;  /* 0x000000020ca27825 */ /* 0x041fe400078e02c2 */
[----:B------:R-:W5:Y:S04]  /*9a00*/  LDL.64 R194, [R1+0xd0] ;  /* 0x0000d00001c27983 */ /* 0x000f680000100a00 */
[----:B------:R0:W5:Y:S02]  /*9a10*/  LDG.E.U16 R178, desc[UR10][R162.64] ;  /* 0x0000000aa2b27981 */ /* 0x000164000c1e1500 */
[----:B0-----:R-:W-:-:S05]  /*9a20*/  IMAD.WIDE R162, R12, 0x2, R182 ;  /* 0x000000020ca27825 */ /* 0x001fca00078e02b6 */
[----:B------:R4:W5:Y:S01]  /*9a30*/  LDG.E.U16 R183, desc[UR10][R162.64] ;  /* 0x0000000aa2b77981 */ /* 0x000962000c1e1500 */
[----:B---3--:R-:W-:-:S05]  /*9a40*/  IMAD.WIDE R160, R12, 0x2, R160 ;  /* 0x000000020ca07825 */ /* 0x008fca00078e02a0 */
[----:B------:R-:W3:Y:S04]  /*9a50*/  LDG.E.U16 R182, desc[UR10][R160.64] ;  /* 0x0000000aa0b67981 */ /* 0x000ee8000c1e1500 */
[----:B------:R-:W3:Y:S01]  /*9a60*/  LDL.64 R160, [R1+0x38] ;  /* 0x0000380001a07983 */ /* 0x000ee20000100a00 */
[----:B--2---:R-:W-:-:S05]  /*9a70*/  IMAD.WIDE R158, R12, 0x2, R158 ;  /* 0x000000020c9e7825 */ /* 0x004fca00078e029e */
[----:B------:R-:W2:Y:S04]  /*9a80*/  LDG.E.U16 R186, desc[UR10][R158.64] ;  /* 0x0000000a9eba7981 */ /* 0x000ea8000c1e1500 */
[----:B------:R-:W2:Y:S01]  /*9a90*/  LDL.64 R158, [R1+0x110] ;  /* 0x00011000019e7983 */ /* 0x000ea20000100a00 */
[----:B----4-:R-:W-:-:S03]  /*9aa0*/  IMAD.WIDE R162, R12, 0x2, R242 ;  /* 0x000000020ca27825 */ /* 0x010fc600078e02f2 */
[----:B------:R-:W4:Y:S04]  /*9ab0*/  LDL.64 R242, [R1+0x10] ;  /* 0x0000100001f27983 */ /* 0x000f280000100a00 */
[----:B------:R5:W4:Y:S02]  /*9ac0*/  LDG.E.U16 R190, desc[UR10][R162.64] ;  /* 0x0000000aa2be7981 */ /* 0x000b24000c1e1500 */
[----:B-----5:R-:W-:-:S05]  /*9ad0*/  IMAD.WIDE R162, R12, 0x2, R194 ;  /* 0x000000020ca27825 */ /* 0x020fca00078e02c2 */
[----:B------:R-:W5:Y:S04]  /*9ae0*/  LDG.E.U16 R195, desc[UR10][R162.64] ;  /* 0x0000000aa2c37981 */ /* 0x000f68000c1e1500 */
[----:B------:R-:W4:Y:S01]  /*9af0*/  LDL.64 R162, [R1+0x70] ;  /* 0x0000700001a27983 */ /* 0x000f220000100a00 */
[----:B---3--:R-:W-:-:S05]  /*9b00*/  IMAD.WIDE R160, R12, 0x2, R160 ;  /* 0x000000020ca07825 */ /* 0x008fca00078e02a0 */
[----:B------:R0:W3:Y:S02]  /*9b10*/  LDG.E.U16 R188, desc[UR10][R160.64] ;  /* 0x0000000aa0bc7981 */ /* 0x0000e4000c1e1500 */
[C---:B0-----:R-:W-:Y:S02]  /*9b20*/  IMAD.WIDE R160, R12.reuse, 0x2, R244 ;  /* 0x000000020ca07825 */ /* 0x041fe400078e02f4 */
[----:B------:R-:W3:Y:S04]  /*9b30*/  LDL.64 R244, [R1+0xc8] ;  /* 0x0000c80001f47983 */ /* 0x000ee80000100a00 */
[----:B------:R0:W3:Y:S04]  /*9b40*/  LDG.E.U16 R194, desc[UR10][R160.64] ;  /* 0x0000000aa0c27981 */ /* 0x0000e8000c1e1500 */
[----:B------:R-:W0:Y:S01]  /*9b50*/  LDL.64 R160, [R1+0x90] ;  /* 0x0000900001a07983 */ /* 0x000e220000100a00 */
[----:B--2---:R-:W-:-:S05]  /*9b60*/  IMAD.WIDE R158, R12, 0x2, R158 ;  /* 0x000000020c9e7825 */ /* 0x004fca00078e029e */
[----:B------:R1:W2:Y:S04]  /*9b70*/  LDG.E.U16 R192, desc[UR10][R158.64] ;  /* 0x0000000a9ec07981 */ /* 0x0002a8000c1e1500 */
[----:B------:R-:W1:Y:S01]  /*9b80*/  LDL.64 R158, [R1+0xb0] ;  /* 0x0000b000019e7983 */ /* 0x000e620000100a00 */
[----:B0-----:R-:W-:-:S05]  /*9b90*/  IMAD.WIDE R160, R12, 0x2, R160 ;  /* 0x000000020ca07825 */ /* 0x001fca00078e02a0 */
[----:B------:R0:W2:Y:S04]  /*9ba0*/  LDG.E.U16 R200, desc[UR10][R160.64] ;  /* 0x0000000aa0c87981 */ /* 0x0000a8000c1e1500 */
[----:B------:R-:W0:Y:S01]  /*9bb0*/  LDL.64 R160, [R1+0x30] ;  /* 0x0000300001a07983 */ /* 0x000e220000100a00 */
[----:B-1----:R-:W-:-:S05]  /*9bc0*/  IMAD.WIDE R158, R12, 0x2, R158 ;  /* 0x000000020c9e7825 */ /* 0x002fca00078e029e */
        /* <DEDUP_REMOVED lines=21> */
[----:B------:R-:W2:Y:S04]  /*9d20*/  LDG.E.U16 R224, desc[UR10][R160.64] ;  /* 0x0000000aa0e07981 */ /* 0x000ea8000c1e1500 */
[----:B------:R-:W2:Y:S01]  /*9d30*/  LDL.64 R160, [R1+0x140] ;  /* 0x0001400001a07983 */ /* 0x000ea20000100a00 */
[----:B-1----:R-:W-:-:S05]  /*9d40*/  IMAD.WIDE R158, R12, 0x2, R158 ;  /* 0x000000020c9e7825 */ /* 0x002fca00078e029e */
[----:B------:R-:W5:Y:S04]  /*9d50*/  LDG.E.U16 R222, desc[UR10][R158.64] ;  /* 0x0000000a9ede7981 */ /* 0x000f68000c1e1500 */
[----:B------:R-:W5:Y:S01]  /*9d60*/  LDL.64 R158, [R1+0x160] ;  /* 0x00016000019e7983 */ /* 0x000f620000100a00 */
[----:B----4-:R-:W-:-:S05]  /*9d70*/  IMAD.WIDE R162, R12, 0x2, R162 ;  /* 0x000000020ca27825 */ /* 0x010fca00078e02a2 */
[----:B------:R0:W4:Y:S02]  /*9d80*/  LDG.E.U16 R202, desc[UR10][R162.64] ;  /* 0x0000000aa2ca7981 */ /* 0x000124000c1e1500 */
[C---:B0-----:R-:W-:Y:S02]  /*9d90*/  IMAD.WIDE R162, R12.reuse, 0x2, R242 ;  /* 0x000000020ca27825 */ /* 0x041fe400078e02f2 */
[----:B------:R-:W4:Y:S04]  /*9da0*/  LDL.64 R242, [R1+0x8] ;  /* 0x0000080001f27983 */ /* 0x000f280000100a00 */
[----:B------:R3:W4:Y:S02]  /*9db0*/  LDG.E.U16 R208, desc[UR10][R162.64] ;  /* 0x0000000aa2d07981 */ /* 0x000724000c1e1500 */
[----:B---3--:R-:W-:-:S02]  /*9dc0*/  IMAD.WIDE R162, R12, 0x2, R244 ;  /* 0x000000020ca27825 */ /* 0x008fc400078e02f4 */
[----:B------:R-:W3:Y:S04]  /*9dd0*/  LDL.64 R244, [R1+0x120] ;  /* 0x0001200001f47983 */ /* 0x000ee80000100a00 */
[----:B------:R0:W3:Y:S04]  /*9de0*/  LDG.E.U16 R214, desc[UR10][R162.64] ;  /* 0x0000000aa2d67981 */ /* 0x0000e8000c1e1500 */
[----:B------:R-:W0:Y:S01]  /*9df0*/  LDL.64 R162, [R1+0x68] ;  /* 0x0000680001a27983 */ /* 0x000e220000100a00 */
[----:B--2---:R-:W-:-:S05]  /*9e00*/  IMAD.WIDE R160, R12, 0x2, R160 ;  /* 0x000000020ca07825 */ /* 0x004fca00078e02a0 */
[----:B------:R-:W2:Y:S04]  /*9e10*/  LDG.E.U16 R230, desc[UR10][R160.64] ;  /* 0x0000000aa0e67981 */ /* 0x000ea8000c1e1500 */
[----:B------:R-:W2:Y:S01]  /*9e20*/  LDL.64 R160, [R1+0xe0] ;  /* 0x0000e00001a07983 */ /* 0x000ea20000100a00 */
[----:B-----5:R-:W-:-:S05]  /*9e30*/  IMAD.WIDE R158, R12, 0x2, R158 ;  /* 0x000000020c9e7825 */ /* 0x020fca00078e029e */
[----:B------:R-:W5:Y:S04]  /*9e40*/  LDG.E.U16 R228, desc[UR10][R158.64] ;  /* 0x0000000a9ee47981 */ /* 0x000f68000c1e1500 */
[----:B------:R-:W5:Y:S01]  /*9e50*/  LDL.64 R158, [R1+0x100] ;  /* 0x00010000019e7983 */ /* 0x000f620000100a00 */
[----:B0-----:R-:W-:-:S05]  /*9e60*/  IMAD.WIDE R162, R12, 0x2, R162 ;  /* 0x000000020ca27825 */ /* 0x001fca00078e02a2 */
[----:B------:R4:W5:Y:S02]  /*9e70*/  LDG.E.U16 R220, desc[UR10][R162.64] ;  /* 0x0000000aa2dc7981 */ /* 0x000964000c1e1500 */
[C---:B----4-:R-:W-:Y:S02]  /*9e80*/  IMAD.WIDE R162, R12.reuse, 0x2, R242 ;  /* 0x000000020ca27825 */ /* 0x050fe400078e02f2 */
[----:B------:R-:W4:Y:S04]  /*9e90*/  LDL.64 R242, [R1+0x60] ;  /* 0x0000600001f27983 */ /* 0x000f280000100a00 */
[----:B------:R3:W4:Y:S02]  /*9ea0*/  LDG.E.U16 R226, desc[UR10][R162.64] ;  /* 0x0000000aa2e27981 */ /* 0x000724000c1e1500 */
[----:B---3--:R-:W-:-:S02]  /*9eb0*/  IMAD.WIDE R162, R12, 0x2, R244 ;  /* 0x000000020ca27825 */ /* 0x008fc400078e02f4 */
[----:B------:R-:W3:Y:S02]  /*9ec0*/  LDL.64 R244, [R1] ;  /* 0x0000000001f47983 */ /* 0x000ee40000100a00 */
[C---:B--2---:R-:W-:Y:S02]  /*9ed0*/  IMAD.WIDE R160, R12.reuse, 0x2, R160 ;  /* 0x000000020ca07825 */ /* 0x044fe400078e02a0 */
[----:B------:R0:W2:Y:S04]  /*9ee0*/  LDG.E.U16 R232, desc[UR10][R162.64] ;  /* 0x0000000aa2e87981 */ /* 0x0000a8000c1e1500 */
[----:B------:R1:W2:Y:S04]  /*9ef0*/  LDG.E.U16 R236, desc[UR10][R160.64] ;  /* 0x0000000aa0ec7981 */ /* 0x0002a8000c1e1500 */
[----:B------:R-:W0:Y:S04]  /*9f00*/  LDL.64 R162, [R1+0xc0] ;  /* 0x0000c00001a27983 */ /* 0x000e280000100a00 */
[----:B------:R-:W1:Y:S01]  /*9f10*/  LDL.64 R160, [R1+0x80] ;  /* 0x0000800001a07983 */ /* 0x000e620000100a00 */
[----:B-----5:R-:W-:-:S05]  /*9f20*/  IMAD.WIDE R158, R12, 0x2, R158 ;  /* 0x000000020c9e7825 */ /* 0x020fca00078e029e */
[----:B------:R-:W5:Y:S04]  /*9f30*/  LDG.E.U16 R234, desc[UR10][R158.64] ;  /* 0x0000000a9eea7981 */ /* 0x000f68000c1e1500 */
[----:B------:R-:W2:Y:S01]  /*9f40*/  LDL.64 R158, [R1+0xa0] ;  /* 0x0000a000019e7983 */ /* 0x000ea20000100a00 */
[----:B0-----:R-:W-:-:S04]  /*9f50*/  IMAD.WIDE R162, R12, 0x2, R162 ;  /* 0x000000020ca27825 */ /* 0x001fc800078e02a2 */
[C---:B-1----:R-:W-:Y:S01]  /*9f60*/  IMAD.WIDE R160, R12.reuse, 0x2, R160 ;  /* 0x000000020ca07825 */ /* 0x042fe200078e02a0 */
[----:B------:R4:W5:Y:S03]  /*9f70*/  LDG.E.U16 R238, desc[UR10][R162.64] ;  /* 0x0000000aa2ee7981 */ /* 0x000966000c1e1500 */
[C---:B----4-:R-:W-:Y:S02]  /*9f80*/  IMAD.WIDE R162, R12.reuse, 0x2, R242 ;  /* 0x000000020ca27825 */ /* 0x050fe400078e02f2 */
[----:B------:R-:W4:Y:S04]  /*9f90*/  LDG.E.U16 R242, desc[UR10][R160.64] ;  /* 0x0000000aa0f27981 */ /* 0x000f28000c1e1500 */
[----:B------:R3:W4:Y:S04]  /*9fa0*/  LDG.E.U16 R243, desc[UR10][R162.64] ;  /* 0x0000000aa2f37981 */ /* 0x000728000c1e1500 */
[----:B------:R-:W4:Y:S01]  /*9fb0*/  LDL.64 R160, [R1+0x20] ;  /* 0x0000200001a07983 */ /* 0x000f220000100a00 */
[----:B--2---:R-:W-:-:S05]  /*9fc0*/  IMAD.WIDE R158, R12, 0x2, R158 ;  /* 0x000000020c9e7825 */ /* 0x004fca00078e029e */
[----:B------:R-:W2:Y:S04]  /*9fd0*/  LDG.E.U16 R240, desc[UR10][R158.64] ;  /* 0x0000000a9ef07981 */ /* 0x000ea8000c1e1500 */
[----:B------:R-:W2:Y:S01]  /*9fe0*/  LDL.64 R158, [R1+0x40] ;  /* 0x00004000019e7983 */ /* 0x000ea20000100a00 */
[----:B---3--:R-:W-:-:S05]  /*9ff0*/  IMAD.WIDE R162, R12, 0x2, R244 ;  /* 0x000000020ca27825 */ /* 0x008fca00078e02f4 */
[----:B------:R0:W3:Y:S04]  /*a000*/  LDG.E.U16 R246, desc[UR10][R162.64] ;  /* 0x0000000aa2f67981 */ /* 0x0000e8000c1e1500 */
[----:B0-----:R-:W-:Y:S04]  /*a010*/  LDS R162, [R239] ;  /* 0x00000000efa27984 */ /* 0x001fe80000000800 */
[----:B------:R-:W-:Y:S01]  /*a020*/  LDS R163, [R237] ;  /* 0x00000000eda37984 */ /* 0x000fe20000000800 */
[----:B----4-:R-:W-:-:S05]  /*a030*/  IMAD.WIDE R160, R12, 0x2, R160 ;  /* 0x000000020ca07825 */ /* 0x010fca00078e02a0 */
[----:B------:R0:W4:Y:S04]  /*a040*/  LDG.E.U16 R245, desc[UR10][R160.64] ;  /* 0x0000000aa0f57981 */ /* 0x000128000c1e1500 */
[----:B0-----:R-:W-:Y:S01]  /*a050*/  LDS R161, [R241] ;  /* 0x00000000f1a17984 */ /* 0x001fe20000000800 */
[----:B--2---:R-:W-:-:S05]  /*a060*/  IMAD.WIDE R158, R12, 0x2, R158 ;  /* 0x000000020c9e7825 */ /* 0x004fca00078e029e */
[----:B------:R0:W2:Y:S02]  /*a070*/  LDG.E.U16 R244, desc[UR10][R158.64] ;  /* 0x0000000a9ef47981 */ /* 0x0000a4000c1e1500 */
[----:B0-----:R-:W0:Y:S01]  /*a080*/  S2R R159, SR_TID.X ;  /* 0x00000000009f7919 */ /* 0x001e220000002100 */
[----:B------:R-:W-:Y:S01]  /*a090*/  FADD R158, -R2, R221 ;  /* 0x000000dd029e7221 */ /* 0x000fe20000000100 */
[----:B0-----:R-:W-:-:S05]  /*a0a0*/  LOP3.LUT R159, R159, 0x1c, RZ, 0xc0, !PT ;  /* 0x0000001c9f9f7812 */ /* 0x001fca00078ec0ff */
[----:B------:R-:W-:-:S05]  /*a0b0*/  IMAD.SHL.U32 R159, R159, 0x4, RZ ;  /* 0x000000049f9f7824 */ /* 0x000fca00078e00ff */
[----:B------:R-:W-:Y:S01]  /*a0c0*/  LDS R160, [R159+UR6] ;  /* 0x000000069fa07984 */ /* 0x000fe20008000800 */
[----:B------:R-:W-:Y:S01]  /*a0d0*/  BAR.SYNC.DEFER_BLOCKING 0x0 ;  /* 0x0000000000007b1d */ /* 0x000fe20000010000 */
[----:B------:R-:W-:-:S05]  /*a0e0*/  LOP3.LUT R221, R0, 0x40, RZ, 0x3c, !PT ;  /* 0x0000004000dd7812 */ /* 0x000fca00078e3cff */
[----:B------:R-:W-:Y:S04]  /*a0f0*/  STS.U16 [R0+UR6], R233 ;  /* 0x000000e900007988 */ /* 0x000fe80008000406 */
        /* <DEDUP_REMOVED lines=86> */
[----:B------:R-:W-:Y:S01]  /*a660*/  STS.U16 [R221+UR6+0x5e00], R210 ;  /* 0x005e00d2dd007988 */ /* 0x000fe20008000406 */
[----:B0-----:R-:W-:-:S03]  /*a670*/  F2FP.F16.F32.PACK_AB R34, R20, R30 ;  /* 0x0000001e1422723e */ /* 0x001fc600000000ff */
[----:B------:R-:W-:Y:S01]  /*a680*/  STS.U16 [R221+UR6+0x6200], R212 ;  /* 0x006200d4dd007988 */ /* 0x000fe20008000406 */
[----:B------:R-:W-:-:S03]  /*a690*/  F2FP.F16.F32.PACK_AB R32, R32, R31 ;  /* 0x0000001f2020723e */ /* 0x000fc600000000ff */
[----:B------:R-:W-:Y:S01]  /*a6a0*/  STS.U16 [R221+UR6+0x6600], R214 ;  /* 0x006600d6dd007988 */ /* 0x000fe20008000406 */
[----:B-1----:R-:W-:-:S03]  /*a6b0*/  F2FP.F16.F32.PACK_AB R33, R22, R29 ;  /* 0x0000001d1621723e */ /* 0x002fc600000000ff */
[----:B------:R-:W-:Y:S01]  /*a6c0*/  STS.U16 [R221+UR6+0x6a00], R216 ;  /* 0x006a00d8dd007988 */ /* 0x000fe20008000406 */
[----:B------:R-:W-:Y:S02]  /*a6d0*/  F2FP.F16.F32.PACK_AB R35, R21, R28 ;  /* 0x0000001c1523723e */ /* 0x000fe400000000ff */
[----:B------:R-:W-:Y:S01]  /*a6e0*/  F2FP.F16.F32.PACK_AB R20, R23, R27 ;  /* 0x0000001b1714723e */ /* 0x000fe200000000ff */
[----:B------:R-:W-:Y:S01]  /*a6f0*/  STS.U16 [R221+UR6+0x6e00], R218 ;  /* 0x006e00dadd007988 */ /* 0x000fe20008000406 */
[----:B------:R-:W-:Y:S02]  /*a700*/  F2FP.F16.F32.PACK_AB R22, R17, R26 ;  /* 0x0000001a1116723e */ /* 0x000fe400000000ff */
[----:B------:R-:W-:Y:S01]  /*a710*/  F2FP.F16.F32.PACK_AB R21, R19, R25 ;  /* 0x000000191315723e */ /* 0x000fe200000000ff */
[----:B------:R-:W-:Y:S01]  /*a720*/  STS.U16 [R221+UR6+0x7200], R220 ;  /* 0x007200dcdd007988 */ /* 0x000fe20008000406 */
[----:B------:R-:W-:-:S03]  /*a730*/  F2FP.F16.F32.PACK_AB R23, R18, R24 ;  /* 0x000000181217723e */ /* 0x000fc600000000ff */
        /* <DEDUP_REMOVED lines=32> */
[----:B--2---:R-:W-:Y:S04]  /*a940*/  STS.U16 [R252+UR6+0x7700], R244 ;  /* 0x007700f4fc007988 */ /* 0x004fe80008000406 */
[----:B----4-:R-:W-:Y:S04]  /*a950*/  STS.U16 [R252+UR6+0x7b00], R245 ;  /* 0x007b00f5fc007988 */ /* 0x010fe80008000406 */
[----:B---3--:R-:W-:Y:S04]  /*a960*/  STS.U16 [R252+UR6+0x7f00], R246 ;  /* 0x007f00f6fc007988 */ /* 0x008fe80008000406 */
[----:B------:R-:W-:Y:S04]  /*a970*/  STSM.16.M88.4 [R247+0xc000], R32 ;  /* 0x00c00020f7007844 */ /* 0x000fe80000000200 */
[----:B------:R-:W-:Y:S01]  /*a980*/  STSM.16.M88.4 [R247+0xc800], R20 ;  /* 0x00c80014f7007844 */ /* 0x000fe20000000200 */
[----:B------:R-:W-:Y:S01]  /*a990*/  BAR.SYNC.DEFER_BLOCKING 0x0 ;  /* 0x0000000000007b1d */ /* 0x000fe20000010000 */
[----:B------:R-:W-:Y:S01]  /*a9a0*/  FADD R18, -R4, R227 ;  /* 0x000000e304127221 */ /* 0x000fe20000000100 */
[----:B------:R-:W-:-:S03]  /*a9b0*/  FADD R17, -R5, R225 ;  /* 0x000000e105117221 */ /* 0x000fc60000000100 */
[----:B------:R-:W-:Y:S01]  /*a9c0*/  FMUL R18, R18, 1.4426950216293334961 ;  /* 0x3fb8aa3b12127820 */ /* 0x000fe20000400000 */
[----:B------:R-:W-:Y:S01]  /*a9d0*/  FMUL R17, R17, 1.4426950216293334961 ;  /* 0x3fb8aa3b11117820 */ /* 0x000fe20000400000 */
[----:B------:R-:W-:-:S03]  /*a9e0*/  FADD R159, -R3, R219 ;  /* 0x000000db039f7221 */ /* 0x000fc60000000100 */
[----:B------:R-:W-:Y:S01]  /*a9f0*/  MUFU.EX2 R19, R17 ;  /* 0x0000001100137308 */ /* 0x000fe20000000800 */
[----:B------:R-:W-:-:S07]  /*aa00*/  FMUL R158, R158, 1.4426950216293334961 ;  /* 0x3fb8aa3b9e9e7820 */ /* 0x000fce0000400000 */
[----:B------:R-:W0:Y:S01]  /*aa10*/  MUFU.EX2 R18, R18 ;  /* 0x0000001200127308 */ /* 0x000e220000000800 */
[----:B------:R-:W-:Y:S04]  /*aa20*/  LDSM.16.M88.4 R120, [R9+UR6+0xc000] ;  /* 0x00c000060978783b */ /* 0x000fe80008000200 */
[----:B------:R-:W1:Y:S04]  /*aa30*/  LDSM.16.M88.4 R116, [R7+UR6] ;  /* 0x000000060774783b */ /* 0x000e680008000200 */
[----:B------:R-:W2:Y:S04]  /*aa40*/  LDSM.16.M88.4 R32, [R7+UR6+0x1000] ;  /* 0x001000060720783b */ /* 0x000ea80008000200 */
[----:B------:R-:W3:Y:S04]  /*aa50*/  LDSM.16.M88.4 R28, [R7+UR6+0x2000] ;  /* 0x00200006071c783b */ /* 0x000ee80008000200 */
[----:B------:R-:W4:Y:S04]  /*aa60*/  LDSM.16.M88.4 R24, [R7+UR6+0x3000] ;  /* 0x003000060718783b */ /* 0x000f280008000200 */
[----:B------:R-:W5:Y:S04]  /*aa70*/  LDSM.16.M88.4 R20, [R7+UR6+0x4000] ;  /* 0x004000060714783b */ /* 0x000f680008000200 */
[----:B------:R-:W1:Y:S04]  /*aa80*/  LDSM.16.M88.4 R36, [R7+UR6+0x5000] ;  /* 0x005000060724783b */ /* 0x000e680008000200 */
[----:B------:R-:W1:Y:S04]  /*aa90*/  LDSM.16.M88.4 R40, [R7+UR6+0x6000] ;  /* 0x006000060728783b */ /* 0x000e680008000200 */
[----:B------:R-:W1:Y:S01]  /*aaa0*/  LDSM.16.M88.4 R44, [R7+UR6+0x7000] ;  /* 0x00700006072c783b */ /* 0x000e620008000200 */
[----:B------:R-:W-:Y:S01]  /*aab0*/  FMUL R159, R159, 1.4426950216293334961 ;  /* 0x3fb8aa3b9f9f7820 */ /* 0x000fe20000400000 */
[----:B------:R-:W2:Y:S01]  /*aac0*/  MUFU.EX2 R158, R158 ;  /* 0x0000009e009e7308 */ /* 0x000ea20000000800 */
[----:B------:R-:W-:Y:S01]  /*aad0*/  LOP3.LUT R136, R9, 0x20, RZ, 0x3c, !PT ;  /* 0x0000002009887812 */ /* 0x000fe200078e3cff */
[----:B------:R-:W1:Y:S01]  /*aae0*/  LDSM.16.M88.4 R164, [R9+UR6+0xc800] ;  /* 0x00c8000609a4783b */ /* 0x000e620008000200 */
[C---:B0-----:R-:W-:Y:S01]  /*aaf0*/  FMUL R128, R18.reuse, R48 ;  /* 0x0000003012807220 */ /* 0x041fe20000400000 */
[----:B------:R-:W-:-:S04]  /*ab00*/  FMUL R129, R18, R49 ;  /* 0x0000003112817220 */ /* 0x000fc80000400000 */
[----:B------:R-:W0:Y:S01]  /*ab10*/  MUFU.EX2 R159, R159 ;  /* 0x0000009f009f7308 */ /* 0x000e220000000800 */
[C---:B------:R-:W-:Y:S01]  /*ab20*/  FMUL R130, R19.reuse, R50 ;  /* 0x0000003213827220 */ /* 0x040fe20000400000 */
[----:B------:R-:W-:Y:S02]  /*ab30*/  FMUL R131, R19, R51 ;  /* 0x0000003313837220 */ /* 0x000fe40000400000 */
[----:B------:R-:W3:Y:S04]  /*ab40*/  LDSM.16.M88.4 R48, [R136+UR6+0xc000] ;  /* 0x00c000068830783b */ /* 0x000ee80008000200 */
[----:B------:R-:W3:Y:S01]  /*ab50*/  LDSM.16.M88.4 R136, [R136+UR6+0xc800] ;  /* 0x00c800068888783b */ /* 0x000ee20008000200 */
[C---:B--2---:R-:W-:Y:S01]  /*ab60*/  FMUL R76, R158.reuse, R76 ;  /* 0x0000004c9e4c7220 */ /* 0x044fe20000400000 */
[C---:B------:R-:W-:Y:S01]  /*ab70*/  FMUL R77, R158.reuse, R77 ;  /* 0x0000004d9e4d7220 */ /* 0x040fe20000400000 */
[C---:B------:R-:W-:Y:S01]  /*ab80*/  FMUL R88, R158.reuse, R88 ;  /* 0x000000589e587220 */ /* 0x040fe20000400000 */
[C---:B------:R-:W-:Y:S01]  /*ab90*/  FMUL R89, R158.reuse, R89 ;  /* 0x000000599e597220 */ /* 0x040fe20000400000 */
[C---:B------:R-:W-:Y:S01]  /*aba0*/  FMUL R100, R158.reuse, R100 ;  /* 0x000000649e647220 */ /* 0x040fe20000400000 */
[C---:B------:R-:W-:Y:S01]  /*abb0*/  FMUL R101, R158.reuse, R101 ;  /* 0x000000659e657220 */ /* 0x040fe20000400000 */
[C---:B------:R-:W-:Y:S01]  /*abc0*/  FMUL R92, R158.reuse, R92 ;  /* 0x0000005c9e5c7220 */ /* 0x040fe20000400000 */
[C---:B------:R-:W-:Y:S01]  /*abd0*/  FMUL R93, R158.reuse, R93 ;  /* 0x0000005d9e5d7220 */ /* 0x040fe20000400000 */
[C---:B0-----:R-:W-:Y:S01]  /*abe0*/  FMUL R78, R159.reuse, R78 ;  /* 0x0000004e9f4e7220 */ /* 0x041fe20000400000 */
[C---:B------:R-:W-:Y:S01]  /*abf0*/  FMUL R79, R159.reuse, R79 ;  /* 0x0000004f9f4f7220 */ /* 0x040fe20000400000 */
        /* <DEDUP_REMOVED lines=19> */
[----:B------:R-:W-:Y:S01]  /*ad30*/  FMUL R97, R158, R97 ;  /* 0x000000619e617220 */ /* 0x000fe20000400000 */
[C---:B------:R-:W-:Y:S01]  /*ad40*/  FMUL R98, R159.reuse, R98 ;  /* 0x000000629f627220 */ /* 0x040fe20000400000 */
[----:B------:R-:W-:Y:S01]  /*ad50*/  FMUL R99, R159, R99 ;  /* 0x000000639f637220 */ /* 0x000fe20000400000 */
[C---:B-1----:R-:W-:Y:S08]  /*ad60*/  HMMA.16816.F32 R76, R120.reuse, R116, R76 ;  /* 0x00000074784c723c */ /* 0x042ff0000000184c */
[C---:B------:R-:W-:Y:S08]  /*ad70*/  HMMA.16816.F32 R88, R120.reuse, R32, R88 ;  /* 0x000000207858723c */ /* 0x040ff00000001858 */
[C---:B---3--:R-:W-:Y:S08]  /*ad80*/  HMMA.16816.F32 R100, R120.reuse, R28, R100 ;  /* 0x0000001c7864723c */ /* 0x048ff00000001864 */
[C---:B----4-:R-:W-:Y:S08]  /*ad90*/  HMMA.16816.F32 R92, R120.reuse, R24, R92 ;  /* 0x00000018785c723c */ /* 0x050ff0000000185c */
[C---:B-----5:R-:W-:Y:S08]  /*ada0*/  HMMA.16816.F32 R124, R120.reuse, R20, R124 ;  /* 0x00000014787c723c */ /* 0x060ff0000000187c */
[C---:B------:R-:W-:Y:S08]  /*adb0*/  HMMA.16816.F32 R104, R120.reuse, R36, R104 ;  /* 0x000000247868723c */ /* 0x040ff00000001868 */
[C---:B------:R-:W-:Y:S08]  /*adc0*/  HMMA.16816.F32 R108, R120.reuse, R40, R108 ;  /* 0x00000028786c723c */ /* 0x040ff0000000186c */
[----:B------:R-:W-:Y:S01]  /*add0*/  HMMA.16816.F32 R120, R120, R44, R96 ;  /* 0x0000002c7878723c */ /* 0x000fe20000001860 */
        /* <DEDUP_REMOVED lines=28> */
[----:B------:R-:W-:-:S02]  /*afa0*/  LOP3.LUT R152, R9, 0x40, RZ, 0x3c, !PT ;  /* 0x0000004009987812 */ /* 0x000fc400078e3cff */
[----:B------:R-:W-:Y:S01]  /*afb0*/  LOP3.LUT R153, R7, 0x40, RZ, 0x3c, !PT ;  /* 0x0000004007997812 */ /* 0x000fe200078e3cff */
[C---:B------:R-:W-:Y:S02]  /*afc0*/  HMMA.16816.F32 R60, R164.reuse, R116, R60 ;  /* 0x00000074a43c723c */ /* 0x040fe4000000183c */
[----:B------:R-:W-:Y:S04]  /*afd0*/  LDSM.16.M88.4 R140, [R152+UR6+0xc000] ;  /* 0x00c00006988c783b */ /* 0x000fe80008000200 */
[----:B------:R-:W0:Y:S02]  /*afe0*/  LDSM.16.M88.4 R52, [R153+UR6] ;  /* 0x000000069934783b */ /* 0x000e240008000200 */
[C---:B------:R-:W-:Y:S02]  /*aff0*/  HMMA.16816.F32 R112, R164.reuse, R32, R112 ;  /* 0x00000020a470723c */ /* 0x040fe40000001870 */
[----:B------:R-:W1:Y:S04]  /*b000*/  LDSM.16.M88.4 R84, [R153+UR6+0x1000] ;  /* 0x001000069954783b */ /* 0x000e680008000200 */
[----:B------:R-:W2:Y:S02]  /*b010*/  LDSM.16.M88.4 R56, [R153+UR6+0x2000] ;  /* 0x002000069938783b */ /* 0x000ea40008000200 */
[C---:B------:R-:W-:Y:S02]  /*b020*/  HMMA.16816.F32 R96, R164.reuse, R28, R96 ;  /* 0x0000001ca460723c */ /* 0x040fe40000001860 */
[----:B------:R-:W-:Y:S04]  /*b030*/  LDSM.16.M88.4 R80, [R153+UR6+0x4000] ;  /* 0x004000069950783b */ /* 0x000fe80008000200 */
[----:B------:R-:W-:Y:S02]  /*b040*/  LDSM.16.M88.4 R64, [R153+UR6+0x5000] ;  /* 0x005000069940783b */ /* 0x000fe40008000200 */
[C---:B------:R-:W-:Y:S02]  /*b050*/  HMMA.16816.F32 R128, R164.reuse, R24, R128 ;  /* 0x00000018a480723c */ /* 0x040fe40000001880 */
[----:B------:R-:W-:Y:S06]  /*b060*/  LDSM.16.M88.4 R68, [R153+UR6+0x6000] ;  /* 0x006000069944783b */ /* 0x000fec0008000200 */
[C---:B------:R-:W-:Y:S08]  /*b070*/  HMMA.16816.F32 R132, R164.reuse, R20, R132 ;  /* 0x00000014a484723c */ /* 0x040ff00000001884 */
[C---:B------:R-:W-:Y:S08]  /*b080*/  HMMA.16816.F32 R144, R164.reuse, R36, R144 ;  /* 0x00000024a490723c */ /* 0x040ff00000001890 */
[----:B------:R-:W-:Y:S08]  /*b090*/  HMMA.16816.F32 R148, R164, R40, R148 ;  /* 0x00000028a494723c */ /* 0x000ff00000001894 */
[C---:B------:R-:W-:Y:S08]  /*b0a0*/  HMMA.16816.F32 R76, R48.reuse, R118, R76 ;  /* 0x00000076304c723c */ /* 0x040ff0000000184c */
[C---:B------:R-:W-:Y:S08]  /*b0b0*/  HMMA.16816.F32 R88, R48.reuse, R34, R88 ;  /* 0x000000223058723c */ /* 0x040ff00000001858 */
[C---:B------:R-:W-:Y:S08]  /*b0c0*/  HMMA.16816.F32 R100, R48.reuse, R30, R100 ;  /* 0x0000001e3064723c */ /* 0x040ff00000001864 */
[C---:B------:R-:W-:Y:S08]  /*b0d0*/  HMMA.16816.F32 R92, R48.reuse, R26, R92 ;  /* 0x0000001a305c723c */ /* 0x040ff0000000185c */
[C---:B------:R-:W-:Y:S08]  /*b0e0*/  HMMA.16816.F32 R124, R48.reuse, R22, R124 ;  /* 0x00000016307c723c */ /* 0x040ff0000000187c */
[C---:B------:R-:W-:Y:S08]  /*b0f0*/  HMMA.16816.F32 R104, R48.reuse, R38, R104 ;  /* 0x000000263068723c */ /* 0x040ff00000001868 */
[C---:B------:R-:W-:Y:S08]  /*b100*/  HMMA.16816.F32 R108, R48.reuse, R42, R108 ;  /* 0x0000002a306c723c */ /* 0x040ff0000000186c */
[----:B------:R-:W-:Y:S01]  /*b110*/  HMMA.16816.F32 R120, R48, R46, R120 ;  /* 0x0000002e3078723c */ /* 0x000fe20000001878 */
[----:B------:R-:W3:Y:S07]  /*b120*/  LDSM.16.M88.4 R48, [R153+UR6+0x3000] ;  /* 0x003000069930783b */ /* 0x000eee0008000200 */
[----:B------:R-:W-:Y:S01]  /*b130*/  HMMA.16816.F32 R164, R164, R44, R72 ;  /* 0x0000002ca4a4723c */ /* 0x000fe20000001848 */
[----:B------:R-:W4:Y:S01]  /*b140*/  LDSM.16.M88.4 R72, [R153+UR6+0x7000] ;  /* 0x007000069948783b */ /* 0x000f220008000200 */
[----:B------:R-:W-:-:S06]  /*b150*/  LOP3.LUT R17, R9, 0x60, RZ, 0x3c, !PT ;  /* 0x0000006009117812 */ /* 0x000fcc00078e3cff */
[C---:B------:R-:W-:Y:S01]  /*b160*/  HMMA.16816.F32 R116, R136.reuse, R118, R60 ;  /* 0x000000768874723c */ /* 0x040fe2000000183c */
[----:B------:R-:W5:Y:S07]  /*b170*/  LDSM.16.M88.4 R60, [R152+UR6+0xc800] ;  /* 0x00c80006983c783b */ /* 0x000f6e0008000200 */
[C---:B------:R-:W-:Y:S01]  /*b180*/  HMMA.16816.F32 R28, R136.reuse, R30, R96 ;  /* 0x0000001e881c723c */ /* 0x040fe20000001860 */
[----:B------:R-:W0:Y:S07]  /*b190*/  LDSM.16.M88.4 R96, [R17+UR6+0xc000] ;  /* 0x00c000061160783b */ /* 0x000e2e0008000200 */
[C---:B------:R-:W-:Y:S08]  /*b1a0*/  HMMA.16816.F32 R24, R136.reuse, R26, R128 ;  /* 0x0000001a8818723c */ /* 0x040ff00000001880 */
[C---:B------:R-:W-:Y:S01]  /*b1b0*/  HMMA.16816.F32 R128, R136.reuse, R38, R144 ;  /* 0x000000268880723c */ /* 0x040fe20000001890 */
[----:B------:R-:W0:Y:S07]  /*b1c0*/  S2R R144, SR_CTAID.X ;  /* 0x0000000000907919 */ /* 0x000e2e0000002500 */
[C---:B------:R-:W-:Y:S08]  /*b1d0*/  HMMA.16816.F32 R112, R136.reuse, R34, R112 ;  /* 0x000000228870723c */ /* 0x040ff00000001870 */
[C---:B------:R-:W-:Y:S01]  /*b1e0*/  HMMA.16816.F32 R32, R136.reuse, R22, R132 ;  /* 0x000000168820723c */ /* 0x040fe20000001884 */
[----:B------:R1:W3:Y:S07]  /*b1f0*/  LDSM.16.M88.4 R20, [R17+UR6+0xc800] ;  /* 0x00c800061114783b */ /* 0x0002ee0008000200 */
[C---:B------:R-:W-:Y:S01]  /*b200*/  HMMA.16816.F32 R132, R136.reuse, R42, R148 ;  /* 0x0000002a8884723c */ /* 0x040fe20000001894 */
[----:B-1----:R-:W1:Y:S07]  /*b210*/  LDC R17, c[0x0][0x3c4] ;  /* 0x0000f100ff117b82 */ /* 0x002e6e0000000800 */
[----:B------:R-:W-:Y:S08]  /*b220*/  HMMA.16816.F32 R136, R136, R46, R164 ;  /* 0x0000002e8888723c */ /* 0x000ff000000018a4 */
[C---:B0-----:R-:W-:Y:S08]  /*b230*/  HMMA.16816.F32 R76, R140.reuse, R52, R76 ;  /* 0x000000348c4c723c */ /* 0x041ff0000000184c */
[C---:B------:R-:W-:Y:S08]  /*b240*/  HMMA.16816.F32 R88, R140.reuse, R84, R88 ;  /* 0x000000548c58723c */ /* 0x040ff00000001858 */
[C---:B--2---:R-:W-:Y:S08]  /*b250*/  HMMA.16816.F32 R100, R140.reuse, R56, R100 ;  /* 0x000000388c64723c */ /* 0x044ff00000001864 */
[C---:B---3--:R-:W-:Y:S08]  /*b260*/  HMMA.16816.F32 R92, R140.reuse, R48, R92 ;  /* 0x000000308c5c723c */ /* 0x048ff0000000185c */
[C---:B------:R-:W-:Y:S08]  /*b270*/  HMMA.16816.F32 R124, R140.reuse, R80, R124 ;  /* 0x000000508c7c723c */ /* 0x040ff0000000187c */
[C---:B------:R-:W-:Y:S08]  /*b280*/  HMMA.16816.F32 R104, R140.reuse, R64, R104 ;  /* 0x000000408c68723c */ /* 0x040ff00000001868 */
[C---:B------:R-:W-:Y:S08]  /*b290*/  HMMA.16816.F32 R108, R140.reuse, R68, R108 ;  /* 0x000000448c6c723c */ /* 0x040ff0000000186c */
[----:B----4-:R-:W-:Y:S01]  /*b2a0*/  HMMA.16816.F32 R120, R140, R72, R120 ;  /* 0x000000488c78723c */ /* 0x010fe20000001878 */
[----:B------:R-:W-:-:S07]  /*b2b0*/  SHF.L.U32 R144, R144, 0x5, RZ ;  /* 0x0000000590907819 */ /* 0x000fce00000006ff */
[----:B-----5:R-:W-:Y:S01]  /*b2c0*/  HMMA.16816.F32 R44, R60, R56, R28 ;  /* 0x000000383c2c723c */ /* 0x020fe2000000181c */
[----:B------:R-:W-:-:S07]  /*b2d0*/  UIADD3 UR4, UPT, UPT, UR4, 0x40, URZ ;  /* 0x0000004004047890 */ /* 0x000fce000fffe0ff */
[C---:B------:R-:W-:Y:S08]  /*b2e0*/  HMMA.16816.F32 R40, R60.reuse, R48, R24 ;  /* 0x000000303c28723c */ /* 0x040ff00000001818 */
[----:B------:R-:W-:Y:S01]  /*b2f0*/  HMMA.16816.F32 R36, R60, R80, R32 ;  /* 0x000000503c24723c */ /* 0x000fe20000001820 */
[----:B------:R-:W-:-:S07]  /*b300*/  VIADD R144, R144, 0x20 ;  /* 0x0000002090907836 */ /* 0x000fce0000000000 */
[C---:B------:R-:W-:Y:S08]  /*b310*/  HMMA.16816.F32 R116, R60.reuse, R52, R116 ;  /* 0x000000343c74723c */ /* 0x040ff00000001874 */
[C---:B------:R-:W-:Y:S08]  /*b320*/  HMMA.16816.F32 R112, R60.reuse, R84, R112 ;  /* 0x000000543c70723c */ /* 0x040ff00000001870 */
        /* <DEDUP_REMOVED lines=11> */
[----:B------:R-:W0:Y:S01]  /*b3e0*/  LDC R120, c[0x0][0x3d4] ;  /* 0x0000f500ff787b82 */ /* 0x000e220000000800 */
[----:B------:R-:W-:Y:S01]  /*b3f0*/  ISETP.LE.AND P1, PT, R144, UR4, PT ;  /* 0x0000000490007c0c */ /* 0x000fe2000bf23270 */
[----:B------:R-:W-:-:S02]  /*b400*/  FFMA2 R160, R184.F32x2.HI_LO, R158.F32x2.HI_LO, R160.F32x2.HI_LO ;  /* 0x0000009eb8a07249 */ /* 0x000fc400000000a0 */
[----:B------:R-:W-:-:S03]  /*b410*/  FFMA2 R162, R196.F32x2.HI_LO, R18.F32x2.HI_LO, R162.F32x2.HI_LO ;  /* 0x00000012c4a27249 */ /* 0x000fc600000000a2 */
[----:B------:R-:W-:Y:S01]  /*b420*/  HMMA.16816.F32 R52, R20, R54, R116 ;  /* 0x000000361434723c */ /* 0x000fe20000001874 */
[----:B-1----:R-:W-:Y:S01]  /*b430*/  IMAD R11, R17, 0x40, R11 ;  /* 0x00000040110b7824 */ /* 0x002fe200078e020b */
[----:B------:R-:W-:Y:S01]  /*b440*/  MOV R221, R2 ;  /* 0x0000000200dd7202 */ /* 0x000fe20000000f00 */
[----:B------:R-:W-:Y:S01]  /*b450*/  IMAD.MOV.U32 R219, RZ, RZ, R3 ;  /* 0x000000ffffdb7224 */ /* 0x000fe200078e0003 */
[----:B------:R-:W-:Y:S01]  /*b460*/  MOV R227, R4 ;  /* 0x0000000400e37202 */ /* 0x000fe20000000f00 */
[----:B------:R-:W-:-:S03]  /*b470*/  IMAD.MOV.U32 R225, RZ, RZ, R5 ;  /* 0x000000ffffe17224 */ /* 0x000fc600078e0005 */
[----:B------:R-:W-:Y:S01]  /*b480*/  HMMA.16816.F32 R84, R20, R86, R112 ;  /* 0x000000561454723c */ /* 0x000fe20000001870 */
[----:B------:R-:W-:Y:S01]  /*b490*/  MOV R184, R160 ;  /* 0x000000a000b87202 */ /* 0x000fe20000000f00 */
[----:B------:R-:W-:Y:S01]  /*b4a0*/  IMAD.MOV.U32 R185, RZ, RZ, R161 ;  /* 0x000000ffffb97224 */ /* 0x000fe200078e00a1 */
[----:B------:R-:W-:Y:S01]  /*b4b0*/  MOV R196, R162 ;  /* 0x000000a200c47202 */ /* 0x000fe20000000f00 */
[----:B------:R-:W-:-:S04]  /*b4c0*/  IMAD.MOV.U32 R197, RZ, RZ, R163 ;  /* 0x000000ffffc57224 */ /* 0x000fc800078e00a3 */
[----:B------:R-:W-:Y:S01]  /*b4d0*/  HMMA.16816.F32 R56, R20, R58, R44 ;  /* 0x0000003a1438723c */ /* 0x000fe2000000182c */
[----:B0-----:R-:W-:-:S07]  /*b4e0*/  LEA R12, R120, R12, 0x6 ;  /* 0x0000000c780c7211 */ /* 0x001fce00078e30ff */
[C---:B------:R-:W-:Y:S08]  /*b4f0*/  HMMA.16816.F32 R48, R20.reuse, R50, R40 ;  /* 0x000000321430723c */ /* 0x040ff00000001828 */
[C---:B------:R-:W-:Y:S08]  /*b500*/  HMMA.16816.F32 R80, R20.reuse, R82, R36 ;  /* 0x000000521450723c */ /* 0x040ff00000001824 */
[C---:B------:R-:W-:Y:S08]  /*b510*/  HMMA.16816.F32 R64, R20.reuse, R66, R32 ;  /* 0x000000421440723c */ /* 0x040ff00000001820 */
[C---:B------:R-:W-:Y:S08]  /*b520*/  HMMA.16816.F32 R68, R20.reuse, R70, R28 ;  /* 0x000000461444723c */ /* 0x040ff0000000181c */
[----:B------:R-:W-:Y:S01]  /*b530*/  HMMA.16816.F32 R72, R20, R74, R24 ;  /* 0x0000004a1448723c */ /* 0x000fe20000001818 */
[----:B------:R-:W-:-:S04]  /*b540*/  NOP ;  /* 0x0000000000007918 */ /* 0x000fc80000000000 */
[----:B------:R-:W-:-:S15]  /*b550*/  @!P1 BRA `(.L_x_1) ;  /* 0xffffff9c00c49947 */ /* 0x000fde000383ffff */
.L_x_0:
[----:B------:R-:W1:Y:S01]  /*b560*/  S2R R6, SR_TID.X ;  /* 0x0000000000067919 */ /* 0x000e620000002100 */
[C---:B------:R-:W-:Y:S01]  /*b570*/  FSETP.GT.AND P1, PT, |R185|.reuse, 8.50705917302346158658e+37, PT ;  /* 0x7e800000b900780b */ /* 0x040fe20003f24200 */
[C---:B------:R-:W-:Y:S01]  /*b580*/  FMUL R33, R185.reuse, 8388608 ;  /* 0x4b000000b9217820 */ /* 0x040fe20000400000 */
[C---:B------:R-:W-:Y:S01]  /*b590*/  FSETP.GEU.AND P4, PT, |R185|.reuse, 1.175494350822287508e-38, PT ;  /* 0x00800000b900780b */ /* 0x040fe20003f8e200 */
[----:B------:R-:W-:Y:S01]  /*b5a0*/  IMAD.MOV.U32 R35, RZ, RZ, R103 ;  /* 0x000000ffff237224 */ /* 0x000fe200078e0067 */
[----:B------:R-:W-:Y:S01]  /*b5b0*/  FSETP.GEU.AND P2, PT, R185, 1.175494350822287508e-38, PT ;  /* 0x00800000b900780b */ /* 0x000fe20003f4e000 */
[----:B------:R-:W-:Y:S01]  /*b5c0*/  IMAD.MOV.U32 R127, RZ, RZ, R77 ;  /* 0x000000ffff7f7224 */ /* 0x000fe200078e004d */
[----:B------:R-:W-:Y:S01]  /*b5d0*/  MOV R113, R60 ;  /* 0x0000003c00717202 */ /* 0x000fe20000000f00 */
[----:B------:R-:W-:Y:S01]  /*b5e0*/  IMAD.MOV.U32 R123, RZ, RZ, R79 ;  /* 0x000000ffff7b7224 */ /* 0x000fe200078e004f */
[----:B------:R-:W-:Y:S01]  /*b5f0*/  FSEL R33, R33, R185, !P2 ;  /* 0x000000b921217208 */ /* 0x000fe20005000000 */
[----:B------:R-:W-:Y:S01]  /*b600*/  IMAD.MOV.U32 R79, RZ, RZ, R91 ;  /* 0x000000ffff4f7224 */ /* 0x000fe200078e005b */
[----:B------:R-:W-:Y:S01]  /*b610*/  MOV R125, R78 ;  /* 0x0000004e007d7202 */ /* 0x000fe20000000f00 */
[----:B------:R-:W-:Y:S01]  /*b620*/  IMAD.MOV.U32 R29, RZ, RZ, R95 ;  /* 0x000000ffff1d7224 */ /* 0x000fe200078e005f */
[----:B------:R-:W-:Y:S01]  /*b630*/  MOV R77, R102 ;  /* 0x00000066004d7202 */ /* 0x000fe20000000f00 */
[----:B------:R-:W-:Y:S01]  /*b640*/  @P1 FMUL R185, R185, 0.25 ;  /* 0x3e800000b9b91820 */ /* 0x000fe20000400000 */
[----:B------:R-:W-:Y:S01]  /*b650*/  MOV R25, R62 ;  /* 0x0000003e00197202 */ /* 0x000fe20000000f00 */
[----:B------:R-:W-:Y:S01]  /*b660*/  @P1 FMUL R35, R35, 0.25 ;  /* 0x3e80000023231820 */ /* 0x000fe20000400000 */
[----:B------:R-:W-:-:S02]  /*b670*/  IMAD.MOV.U32 R17, RZ, RZ, R63 ;  /* 0x000000ffff117224 */ /* 0x000fc400078e003f */
[----:B------:R-:W-:Y:S01]  /*b680*/  @!P4 FMUL R185, R185, 16777216 ;  /* 0x4b800000b9b9c820 */ /* 0x000fe20000400000 */
[----:B------:R-:W-:Y:S02]  /*b690*/  IMAD.MOV.U32 R31, RZ, RZ, R99 ;  /* 0x000000ffff1f7224 */ /* 0x000fe400078e0063 */
[----:B------:R-:W-:Y:S01]  /*b6a0*/  @!P4 FMUL R35, R35, 16777216 ;  /* 0x4b8000002323c820 */ /* 0x000fe20000400000 */
[----:B------:R-:W-:Y:S01]  /*b6b0*/  FSETP.GT.AND P3, PT, |R184|, 8.50705917302346158658e+37, PT ;  /* 0x7e800000b800780b */ /* 0x000fe20003f64200 */
[----:B------:R-:W-:Y:S01]  /*b6c0*/  @P1 FMUL R98, R98, 0.25 ;  /* 0x3e80000062621820 */ /* 0x000fe20000400000 */
        /* <DEDUP_REMOVED lines=9> */
[C---:B-1----:R-:W-:Y:S01]  /*b760*/  SHF.L.U32 R0, R6.reuse, 0xb, RZ ;  /* 0x0000000b06007819 */ /* 0x042fe200000006ff */
[----:B------:R-:W-:Y:S01]  /*b770*/  @P1 FMUL R79, R79, 0.25 ;  /* 0x3e8000004f4f1820 */ /* 0x000fe20000400000 */
[----:B------:R-:W-:Y:S01]  /*b780*/  LOP3.LUT R8, R6, 0x3f, RZ, 0xc0, !PT ;  /* 0x0000003f06087812 */ /* 0x000fe200078ec0ff */
[----:B------:R-:W-:Y:S01]  /*b790*/  @P1 FMUL R90, R90, 0.25 ;  /* 0x3e8000005a5a1820 */ /* 0x000fe20000400000 */
[----:B------:R-:W-:Y:S01]  /*b7a0*/  LOP3.LUT R7, R0, 0x3000, RZ, 0xc0, !PT ;  /* 0x0000300000077812 */ /* 0x000fe200078ec0ff */
[----:B------:R-:W-:Y:S01]  /*b7b0*/  @P1 FMUL R123, R123, 0.25 ;  /* 0x3e8000007b7b1820 */ /* 0x000fe20000400000 */
[----:B------:R-:W-:Y:S01]  /*b7c0*/  SHF.R.U32.HI R32, RZ, 0x5, R6 ;  /* 0x00000005ff207819 */ /* 0x000fe20000011606 */
[----:B------:R-:W-:Y:S01]  /*b7d0*/  @P1 FMUL R125, R125, 0.25 ;  /* 0x3e8000007d7d1820 */ /* 0x000fe20000400000 */
[----:B------:R-:W-:Y:S01]  /*b7e0*/  LOP3.LUT R0, R6, 0x40, RZ, 0xc0, !PT ;  /* 0x0000004006007812 */ /* 0x000fe200078ec0ff */
[----:B------:R-:W-:Y:S01]  /*b7f0*/  IMAD R9, R8, 0x10, R7 ;  /* 0x0000001008097824 */ /* 0x000fe200078e0207 */
[----:B------:R-:W-:Y:S01]  /*b800*/  SGXT.U32 R32, R32, 0x2 ;  /* 0x000000022020781a */ /* 0x000fe20000000000 */
[----:B------:R-:W1:Y:S01]  /*b810*/  LDC R7, c[0x0][0x3e8] ;  /* 0x0000fa00ff077b82 */ /* 0x000e620000000800 */
[----:B------:R-:W2:Y:S01]  /*b820*/  MUFU.RCP R8, R185 ;  /* 0x000000b900087308 */ /* 0x000ea20000001000 */
[----:B------:R-:W-:Y:S01]  /*b830*/  SHF.R.U32.HI R0, RZ, 0x1, R0 ;  /* 0x00000001ff007819 */ /* 0x000fe20000011600 */
[----:B------:R-:W-:Y:S01]  /*b840*/  @!P4 FMUL R31, R31, 16777216 ;  /* 0x4b8000001f1fc820 */ /* 0x000fe20000400000 */
[----:B------:R-:W-:Y:S01]  /*b850*/  MOV R119, R100 ;  /* 0x0000006400777202 */ /* 0x000fe20000000f00 */
[----:B------:R-:W-:Y:S01]  /*b860*/  @!P4 FMUL R98, R98, 16777216 ;  /* 0x4b8000006262c820 */ /* 0x000fe20000400000 */
[----:B------:R-:W-:Y:S01]  /*b870*/  LOP3.LUT R0, R9, R0, RZ, 0x3c, !PT ;  /* 0x0000000009007212 */ /* 0x000fe200078e3cff */
[----:B------:R-:W-:Y:S01]  /*b880*/  IMAD.MOV.U32 R9, RZ, RZ, R107 ;  /* 0x000000ffff097224 */ /* 0x000fe200078e006b */
[----:B------:R-:W-:Y:S01]  /*b890*/  MOV R129, R76 ;  /* 0x0000004c00817202 */ /* 0x000fe20000000f00 */
[----:B------:R-:W-:Y:S01]  /*b8a0*/  @!P4 FMUL R111, R111, 16777216 ;  /* 0x4b8000006f6fc820 */ /* 0x000fe20000400000 */
[----:B------:R-:W-:Y:S01]  /*b8b0*/  @!P4 FMUL R110, R110, 16777216 ;  /* 0x4b8000006e6ec820 */ /* 0x000fe20000400000 */
[----:B------:R-:W-:Y:S01]  /*b8c0*/  @P1 FMUL R9, R9, 0.25 ;  /* 0x3e80000009091820 */ /* 0x000fe20000400000 */
[----:B------:R-:W-:Y:S01]  /*b8d0*/  @!P4 FMUL R106, R106, 16777216 ;  /* 0x4b8000006a6ac820 */ /* 0x000fe20000400000 */
[----:B------:R-:W-:Y:S01]  /*b8e0*/  @!P4 FMUL R17, R17, 16777216 ;  /* 0x4b8000001111c820 */ /* 0x000fe20000400000 */
[----:B------:R-:W-:Y:S01]  /*b8f0*/  @!P4 FMUL R25, R25, 16777216 ;  /* 0x4b8000001919c820 */ /* 0x000fe20000400000 */
[----:B------:R-:W-:Y:S01]  /*b900*/  @!P4 FMUL R9, R9, 16777216 ;  /* 0x4b8000000909c820 */ /* 0x000fe20000400000 */
[----:B------:R-:W-:Y:S01]  /*b910*/  @!P4 FMUL R29, R29, 16777216 ;  /* 0x4b8000001d1dc820 */ /* 0x000fe20000400000 */
[----:B------:R-:W-:Y:S01]  /*b920*/  @!P4 FMUL R94, R94, 16777216 ;  /* 0x4b8000005e5ec820 */ /* 0x000fe20000400000 */
[----:B--2---:R-:W-:Y:S01]  /*b930*/  FMUL R100, R8, R35 ;  /* 0x0000002308647220 */ /* 0x004fe20000400000 */
[----:B------:R-:W-:Y:S01]  /*b940*/  @!P4 FMUL R77, R77, 16777216 ;  /* 0x4b8000004d4dc820 */ /* 0x000fe20000400000 */
[----:B------:R-:W-:Y:S01]  /*b950*/  @!P4 FMUL R79, R79, 16777216 ;  /* 0x4b8000004f4fc820 */ /* 0x000fe20000400000 */
[----:B------:R-:W-:Y:S01]  /*b960*/  @!P4 FMUL R90, R90, 16777216 ;  /* 0x4b8000005a5ac820 */ /* 0x000fe20000400000 */
[----:B------:R-:W-:Y:S01]  /*b970*/  @!P4 FMUL R123, R123, 16777216 ;  /* 0x4b8000007b7bc820 */ /* 0x000fe20000400000 */
[----:B------:R-:W-:Y:S01]  /*b980*/  @!P4 FMUL R125, R125, 16777216 ;  /* 0x4b8000007d7dc820 */ /* 0x000fe20000400000 */
[----:B-1----:R-:W-:-:S02]  /*b990*/  IMAD R32, R32, R7, RZ ;  /* 0x0000000720207224 */ /* 0x002fc400078e02ff */
[C---:B------:R-:W-:Y:S01]  /*b9a0*/  FMUL R35, R184.reuse, 8388608 ;  /* 0x4b000000b8237820 */ /* 0x040fe20000400000 */
[----:B------:R-:W-:Y:S01]  /*b9b0*/  FSETP.GEU.AND P4, PT, R184, 1.175494350822287508e-38, PT ;  /* 0x00800000b800780b */ /* 0x000fe20003f8e000 */
[----:B------:R-:W-:Y:S01]  /*b9c0*/  IMAD.MOV.U32 R103, RZ, RZ, R55 ;  /* 0x000000ffff677224 */ /* 0x000fe200078e0037 */
[----:B------:R-:W-:Y:S01]  /*b9d0*/  FSETP.GT.AND P1, PT, |R197|, 8.50705917302346158658e+37, PT ;  /* 0x7e800000c500780b */ /* 0x000fe20003f24200 */
[----:B------:R-:W-:Y:S01]  /*b9e0*/  IMAD.MOV.U32 R117, RZ, RZ, R101 ;  /* 0x000000ffff757224 */ /* 0x000fe200078e0065 */
[C---:B------:R-:W-:Y:S01]  /*b9f0*/  LEA R34, R7.reuse, R32, 0x2 ;  /* 0x0000002007227211 */ /* 0x040fe200078e10ff */
[----:B------:R-:W-:Y:S01]  /*ba00*/  IMAD.MOV.U32 R45, RZ, RZ, R61 ;  /* 0x000000ffff2d7224 */ /* 0x000fe200078e003d */
[----:B------:R-:W-:Y:S01]  /*ba10*/  MOV R15, R97 ;  /* 0x00000061000f7202 */ /* 0x000fe20000000f00 */
[----:B------:R-:W-:Y:S01]  /*ba20*/  IMAD.MOV.U32 R13, RZ, RZ, R104 ;  /* 0x000000ffff0d7224 */ /* 0x000fe200078e0068 */
[C---:B------:R-:W-:Y:S01]  /*ba30*/  LEA R36, R7.reuse, R34, 0x2 ;  /* 0x0000002207247211 */ /* 0x040fe200078e10ff */
[C---:B------:R-:W-:Y:S01]  /*ba40*/  FMUL R134, R8.reuse, R77 ;  /* 0x0000004d08867220 */ /* 0x040fe20000400000 */
[----:B------:R-:W-:Y:S01]  /*ba50*/  MOV R121, R89 ;  /* 0x0000005900797202 */ /* 0x000fe20000000f00 */
[----:B------:R-:W-:Y:S01]  /*ba60*/  IMAD.MOV.U32 R43, RZ, RZ, R73 ;  /* 0x000000ffff2b7224 */ /* 0x000fe200078e0049 */
[----:B------:R-:W-:Y:S01]  /*ba70*/  MOV R115, R93 ;  /* 0x0000005d00737202 */ /* 0x000fe20000000f00 */
[C---:B------:R-:W-:Y:S01]  /*ba80*/  IMAD R38, R7.reuse, 0x4, R36 ;  /* 0x0000000407267824 */ /* 0x040fe200078e0224 */
[----:B------:R-:W-:Y:S01]  /*ba90*/  MOV R11, R105 ;  /* 0x00000069000b7202 */ /* 0x000fe20000000f00 */
[C---:B------:R-:W-:Y:S01]  /*baa0*/  FMUL R27, R8.reuse, R98 ;  /* 0x00000062081b7220 */ /* 0x040fe20000400000 */
[----:B------:R-:W-:Y:S01]  /*bab0*/  MOV R97, R56 ;  /* 0x0000003800617202 */ /* 0x000fe20000000f00 */
[C---:B------:R-:W-:Y:S01]  /*bac0*/  FMUL R102, R8.reuse, R110 ;  /* 0x0000006e08667220 */ /* 0x040fe20000400000 */
[----:B------:R-:W-:Y:S01]  /*bad0*/  LEA R60, R7, R38, 0x2 ;  /* 0x00000026073c7211 */ /* 0x000fe200078e10ff */
[C---:B------:R-:W-:Y:S01]  /*bae0*/  FMUL R77, R8.reuse, R79 ;  /* 0x0000004f084d7220 */ /* 0x040fe20000400000 */
[----:B------:R-:W-:Y:S01]  /*baf0*/  FSEL R35, R35, R184, !P4 ;  /* 0x000000b823237208 */ /* 0x000fe20006000000 */
[C---:B------:R-:W-:Y:S01]  /*bb00*/  FMUL R31, R8.reuse, R31 ;  /* 0x0000001f081f7220 */ /* 0x040fe20000400000 */
[----:B------:R-:W-:Y:S01]  /*bb10*/  LEA R62, R7, R60, 0x2 ;  /* 0x0000003c073e7211 */ /* 0x000fe200078e10ff */
[C---:B------:R-:W-:Y:S01]  /*bb20*/  FMUL R104, R8.reuse, R111 ;  /* 0x0000006f08687220 */ /* 0x040fe20000400000 */
[----:B------:R-:W-:Y:S01]  /*bb30*/  FSEL R55, RZ, -23, P4 ;  /* 0xc1b80000ff377808 */ /* 0x000fe20002000000 */
[C---:B------:R-:W-:Y:S01]  /*bb40*/  FMUL R30, R8.reuse, R9 ;  /* 0x00000009081e7220 */ /* 0x040fe20000400000 */
[----:B------:R-:W-:Y:S01]  /*bb50*/  FSETP.GEU.AND P4, PT, |R197|, 1.175494350822287508e-38, PT ;  /* 0x00800000c500780b */ /* 0x000fe20003f8e200 */
[C---:B------:R-:W-:Y:S01]  /*bb60*/  IMAD R76, R7.reuse, 0x4, R62 ;  /* 0x00000004074c7824 */ /* 0x040fe200078e023e */
[----:B------:R-:W-:Y:S01]  /*bb70*/  MOV R39, R69 ;  /* 0x0000004500277202 */ /* 0x000fe20000000f00 */
[C---:B------:R-:W-:Y:S01]  /*bb80*/  FMUL R69, R8.reuse, R106 ;  /* 0x0000006a08457220 */ /* 0x040fe20000400000 */
[----:B------:R-:W-:Y:S01]  /*bb90*/  MOV R21, R71 ;  /* 0x0000004700157202 */ /* 0x000fe20000000f00 */
[C---:B------:R-:W-:Y:S01]  /*bba0*/  FMUL R71, R8.reuse, R17 ;  /* 0x0000001108477220 */ /* 0x040fe20000400000 */
[----:B------:R-:W-:Y:S01]  /*bbb0*/  LEA R56, R7, R76, 0x2 ;  /* 0x0000004c07387211 */ /* 0x000fe200078e10ff */
[C---:B------:R-:W-:Y:S01]  /*bbc0*/  FMUL R110, R8.reuse, R25 ;  /* 0x00000019086e7220 */ /* 0x040fe20000400000 */
[----:B------:R-:W-:Y:S01]  /*bbd0*/  MOV R105, R53 ;  /* 0x0000003500697202 */ /* 0x000fe20000000f00 */
[C---:B------:R-:W-:Y:S01]  /*bbe0*/  FMUL R29, R8.reuse, R29 ;  /* 0x0000001d081d7220 */ /* 0x040fe20000400000 */
[----:B------:R-:W-:Y:S01]  /*bbf0*/  MOV R93, R58 ;  /* 0x0000003a005d7202 */ /* 0x000fe20000000f00 */
[C---:B------:R-:W-:Y:S01]  /*bc00*/  FMUL R73, R8.reuse, R94 ;  /* 0x0000005e08497220 */ /* 0x040fe20000400000 */
[C---:B------:R-:W-:Y:S01]  /*bc10*/  FMUL R79, R8.reuse, R90 ;  /* 0x0000005a084f7220 */ /* 0x040fe20000400000 */
[C---:B------:R-:W-:Y:S01]  /*bc20*/  FMUL R136, R8.reuse, R123 ;  /* 0x0000007b08887220 */ /* 0x040fe20000400000 */
[----:B------:R-:W-:Y:S01]  /*bc30*/  FMUL R98, R8, R125 ;  /* 0x0000007d08627220 */ /* 0x000fe20000400000 */
[----:B------:R-:W-:Y:S01]  /*bc40*/  FSETP.GEU.AND P5, PT, |R184|, 1.175494350822287508e-38, PT ;  /* 0x00800000b800780b */ /* 0x000fe20003fae200 */
[----:B------:R-:W-:Y:S01]  /*bc50*/  @P3 FMUL R15, R15, 0.25 ;  /* 0x3e8000000f0f3820 */ /* 0x000fe20000400000 */
[----:B------:R-:W-:Y:S01]  /*bc60*/  LEA R58, R7, R56, 0x2 ;  /* 0x00000038073a7211 */ /* 0x000fe200078e10ff */
        /* <DEDUP_REMOVED lines=16> */
[----:B------:R-:W-:Y:S01]  /*bd70*/  IADD3 R8, PT, PT, R35, -0x3f3504f3, RZ ;  /* 0xc0cafb0d23087810 */ /* 0x000fe20007ffe0ff */
[C---:B------:R-:W-:Y:S01]  /*bd80*/  FMUL R53, R197.reuse, 8388608 ;  /* 0x4b000000c5357820 */ /* 0x040fe20000400000 */
[----:B------:R-:W-:Y:S01]  /*bd90*/  FSETP.GEU.AND P3, PT, R197, 1.175494350822287508e-38, PT ;  /* 0x00800000c500780b */ /* 0x000fe20003f6e000 */
[----:B------:R-:W-:Y:S01]  /*bda0*/  IMAD.MOV.U32 R61, RZ, RZ, R64 ;  /* 0x000000ffff3d7224 */ /* 0x000fe200078e0040 */
[----:B------:R-:W-:Y:S01]  /*bdb0*/  LEA R78, R7, R58, 0x2 ;  /* 0x0000003a074e7211 */ /* 0x000fe200078e10ff */
[----:B------:R-:W-:Y:S01]  /*bdc0*/  IMAD.MOV.U32 R47, RZ, RZ, R66 ;  /* 0x000000ffff2f7224 */ /* 0x000fe200078e0042 */
[----:B0-----:R-:W-:Y:S01]  /*bdd0*/  LOP3.LUT R16, R8, 0xff800000, RZ, 0xc0, !PT ;  /* 0xff80000008107812 */ /* 0x001fe200078ec0ff */
[----:B------:R-:W-:Y:S01]  /*bde0*/  IMAD.MOV.U32 R95, RZ, RZ, R57 ;  /* 0x000000ffff5f7224 */ /* 0x000fe200078e0039 */
[----:B------:R-:W-:Y:S01]  /*bdf0*/  FSEL R53, R53, R197, !P3 ;  /* 0x000000c535357208 */ /* 0x000fe20005800000 */
[----:B------:R-:W-:Y:S01]  /*be00*/  @P1 FMUL R197, R197, 0.25 ;  /* 0x3e800000c5c51820 */ /* 0x000fe20000400000 */
[----:B------:R-:W-:Y:S01]  /*be10*/  LEA R64, R7, R78, 0x2 ;  /* 0x0000004e07407211 */ /* 0x000fe200078e10ff */
[----:B------:R-:W-:Y:S01]  /*be20*/  IMAD.MOV.U32 R63, RZ, RZ, R59 ;  /* 0x000000ffff3f7224 */ /* 0x000fe200078e003b */
[----:B------:R-:W-:Y:S01]  /*be30*/  I2FP.F32.S32 R8, R16 ;  /* 0x0000001000087245 */ /* 0x000fe20000201400 */
[----:B------:R-:W-:Y:S01]  /*be40*/  @!P4 FMUL R197, R197, 16777216 ;  /* 0x4b800000c5c5c820 */ /* 0x000fe20000400000 */
[----:B------:R-:W-:Y:S01]  /*be50*/  MOV R89, R49 ;  /* 0x0000003100597202 */ /* 0x000fe20000000f00 */
[C---:B------:R-:W-:Y:S01]  /*be60*/  IMAD R66, R7.reuse, 0x4, R64 ;  /* 0x0000000407427824 */ /* 0x040fe200078e0240 */
[----:B------:R-:W-:Y:S01]  /*be70*/  MOV R99, R87 ;  /* 0x0000005700637202 */ /* 0x000fe20000000f00 */
[----:B------:R-:W-:Y:S01]  /*be80*/  FFMA.FTZ R55, R8, 1.1920928955078125e-07, R55 ;  /* 0x3400000008377823 */ /* 0x000fe20000010037 */
[----:B------:R-:W-:Y:S01]  /*be90*/  IMAD.MOV.U32 R49, RZ, RZ, R68 ;  /* 0x000000ffff317224 */ /* 0x000fe200078e0044 */
[----:B------:R-:W0:Y:S01]  /*bea0*/  MUFU.RCP R8, R197 ;  /* 0x000000c500087308 */ /* 0x000e220000001000 */
[----:B------:R-:W-:Y:S01]  /*beb0*/  LEA R68, R7, R66, 0x2 ;  /* 0x0000004207447211 */ /* 0x000fe200078e10ff */
[----:B------:R-:W-:Y:S01]  /*bec0*/  IMAD.MOV.U32 R37, RZ, RZ, R70 ;  /* 0x000000ffff257224 */ /* 0x000fe200078e0046 */
[----:B------:R-:W-:Y:S01]  /*bed0*/  MOV R19, R74 ;  /* 0x0000004a00137202 */ /* 0x000fe20000000f00 */
[----:B------:R-:W-:Y:S01]  /*bee0*/  IMAD.MOV.U32 R59, RZ, RZ, R51 ;  /* 0x000000ffff3b7224 */ /* 0x000fe200078e0033 */
[----:B------:R-:W-:Y:S01]  /*bef0*/  LOP3.LUT R10, R6, 0x7f, RZ, 0xc0, !PT ;  /* 0x0000007f060a7812 */ /* 0x000fe200078ec0ff */
[----:B------:R-:W-:-:S02]  /*bf00*/  IMAD.MOV.U32 R57, RZ, RZ, R83 ;  /* 0x000000ffff397224 */ /* 0x000fc400078e0053 */
[----:B------:R-:W-:Y:S01]  /*bf10*/  @!P5 FMUL R184, R184, 16777216 ;  /* 0x4b800000b8b8d820 */ /* 0x000fe20000400000 */
[----:B------:R-:W-:Y:S02]  /*bf20*/  IMAD.MOV.U32 R41, RZ, RZ, R75 ;  /* 0x000000ffff297224 */ /* 0x000fe400078e004b */
[----:B------:R-:W-:Y:S01]  /*bf30*/  @P1 FMUL R37, R37, 0.25 ;  /* 0x3e80000025251820 */ /* 0x000fe20000400000 */
[----:B------:R-:W-:Y:S01]  /*bf40*/  IMAD R70, R7, 0x4, R68 ;  /* 0x0000000407467824 */ /* 0x000fe200078e0244 */
[----:B------:R-:W-:Y:S01]  /*bf50*/  FSEL R112, RZ, -23, P2 ;  /* 0xc1b80000ff707808 */ /* 0x000fe20001000000 */
        /* <DEDUP_REMOVED lines=15> */
[----:B------:R-:W-:Y:S01]  /*c050*/  ISETP.GE.U32.AND P0, PT, R10, 0x20, PT ;  /* 0x000000200a00780c */ /* 0x000fe20003f06070 */
[----:B------:R-:W-:Y:S01]  /*c060*/  @!P4 FMUL R37, R37, 16777216 ;  /* 0x4b8000002525c820 */ /* 0x000fe20000400000 */
[----:B------:R-:W-:Y:S01]  /*c070*/  FSETP.GT.AND P2, PT, |R196|, 8.50705917302346158658e+37, PT ;  /* 0x7e800000c400780b */ /* 0x000fe20003f44200 */
[----:B------:R-:W1:Y:S01]  /*c080*/  MUFU.RCP R10, R184 ;  /* 0x000000b8000a7308 */ /* 0x000e620000001000 */
[----:B------:R-:W-:Y:S01]  /*c090*/  MOV R23, R72 ;  /* 0x0000004800177202 */ /* 0x000fe20000000f00 */
[----:B------:R-:W-:Y:S01]  /*c0a0*/  @!P4 FMUL R41, R41, 16777216 ;  /* 0x4b8000002929c820 */ /* 0x000fe20000400000 */
[----:B------:R-:W-:Y:S01]  /*c0b0*/  LEA R72, R7, R70, 0x2 ;  /* 0x0000004607487211 */ /* 0x000fe200078e10ff */
[----:B------:R-:W-:Y:S01]  /*c0c0*/  @!P4 FMUL R19, R19, 16777216 ;  /* 0x4b8000001313c820 */ /* 0x000fe20000400000 */
        /* <DEDUP_REMOVED lines=13> */
[----:B------:R-:W-:Y:S01]  /*c1a0*/  FSETP.GEU.AND P4, PT, |R196|, 1.175494350822287508e-38, PT ;  /* 0x00800000c400780b */ /* 0x000fe20003f8e200 */
[----:B------:R-:W-:-:S02]  /*c1b0*/  IMAD.MOV.U32 R91, RZ, RZ, R48 ;  /* 0x000000ffff5b7224 */ /* 0x000fc400078e0030 */
[----:B0-----:R-:W-:Y:S01]  /*c1c0*/  FMUL R48, R8, R37 ;  /* 0x0000002508307220 */ /* 0x001fe20000400000 */
[C---:B------:R-:W-:Y:S01]  /*c1d0*/  FMUL R37, R196.reuse, 8388608 ;  /* 0x4b000000c4257820 */ /* 0x040fe20000400000 */
[----:B------:R-:W-:Y:S01]  /*c1e0*/  IMAD R74, R7, 0x4, R72 ;  /* 0x00000004074a7824 */ /* 0x000fe200078e0248 */
[C---:B------:R-:W-:Y:S01]  /*c1f0*/  FSETP.GEU.AND P1, PT, R196.reuse, 1.175494350822287508e-38, PT ;  /* 0x00800000c400780b */ /* 0x040fe20003f2e000 */
[----:B------:R-:W-:Y:S02]  /*c200*/  IMAD.MOV.U32 R87, RZ, RZ, R80 ;  /* 0x000000ffff577224 */ /* 0x000fe400078e0050 */
[----:B------:R-:W-:Y:S01]  /*c210*/  @!P5 FMUL R11, R11, 16777216 ;  /* 0x4b8000000b0bd820 */ /* 0x000fe20000400000 */
[----:B------:R-:W-:Y:S01]  /*c220*/  MOV R51, R65 ;  /* 0x0000004100337202 */ /* 0x000fe20000000f00 */
[----:B------:R-:W-:Y:S01]  /*c230*/  @!P5 FMUL R13, R13, 16777216 ;  /* 0x4b8000000d0dd820 */ /* 0x000fe20000400000 */
[----:B------:R-:W-:Y:S01]  /*c240*/  FSEL R37, R37, R196, !P1 ;  /* 0x000000c425257208 */ /* 0x000fe20004800000 */
[----:B------:R-:W-:Y:S01]  /*c250*/  @P2 FMUL R196, R196, 0.25 ;  /* 0x3e800000c4c42820 */ /* 0x000fe20000400000 */
        /* <DEDUP_REMOVED lines=15> */
[----:B------:R-:W-:Y:S01]  /*c350*/  FMUL R65, R8, R86 ;  /* 0x0000005608417220 */ /* 0x000fe20000400000 */
[----:B------:R-:W-:Y:S01]  /*c360*/  @!P4 FMUL R196, R196, 16777216 ;  /* 0x4b800000c4c4c820 */ /* 0x000fe20000400000 */
[----:B------:R-:W-:Y:S01]  /*c370*/  LEA R86, R7, R80, 0x2 ;  /* 0x0000005007567211 */ /* 0x000fe200078e10ff */
[----:B------:R-:W-:-:S02]  /*c380*/  IMAD.MOV.U32 R101, RZ, RZ, R85 ;  /* 0x000000ffff657224 */ /* 0x000fc400078e0055 */
[C---:B-1----:R-:W-:Y:S01]  /*c390*/  FMUL R14, R10.reuse, R11 ;  /* 0x0000000b0a0e7220 */ /* 0x042fe20000400000 */
[----:B------:R-:W-:Y:S01]  /*c3a0*/  IMAD.MOV.U32 R107, RZ, RZ, R52 ;  /* 0x000000ffff6b7224 */ /* 0x000fe200078e0034 */
[----:B------:R-:W-:Y:S01]  /*c3b0*/  MOV R85, R81 ;  /* 0x0000005100557202 */ /* 0x000fe20000000f00 */
        /* <DEDUP_REMOVED lines=15> */
[----:B------:R-:W-:Y:S01]  /*c4b0*/  IMAD R88, R7, 0x4, R86 ;  /* 0x0000000407587824 */ /* 0x000fe200078e0256 */
[----:B------:R-:W0:Y:S01]  /*c4c0*/  MUFU.RCP R10, R196 ;  /* 0x000000c4000a7308 */ /* 0x000e220000001000 */
[----:B------:R-:W-:Y:S01]  /*c4d0*/  @P2 FMUL R49, R49, 0.25 ;  /* 0x3e80000031312820 */ /* 0x000fe20000400000 */
[----:B------:R-:W-:Y:S01]  /*c4e0*/  @P2 FMUL R39, R39, 0.25 ;  /* 0x3e80000027272820 */ /* 0x000fe20000400000 */
[----:B------:R-:W-:Y:S01]  /*c4f0*/  @P2 FMUL R51, R51, 0.25 ;  /* 0x3e80000033332820 */ /* 0x000fe20000400000 */
[----:B------:R-:W-:Y:S01]  /*c500*/  LEA R96, R7, R88, 0x2 ;  /* 0x0000005807607211 */ /* 0x000fe200078e10ff */
[----:B------:R-:W-:Y:S01]  /*c510*/  @P2 FMUL R61, R61, 0.25 ;  /* 0x3e8000003d3d2820 */ /* 0x000fe20000400000 */
[----:B------:R-:W-:Y:S01]  /*c520*/  @P2 FMUL R43, R43, 0.25 ;  /* 0x3e8000002b2b2820 */ /* 0x000fe20000400000 */
        /* <DEDUP_REMOVED lines=12> */
[----:B------:R-:W-:-:S02]  /*c5f0*/  VIADD R9, R33, 0xc0cafb0d ;  /* 0xc0cafb0d21097836 */ /* 0x000fc40000000000 */
[----:B------:R-:W-:Y:S01]  /*c600*/  @!P4 FMUL R49, R49, 16777216 ;  /* 0x4b8000003131c820 */ /* 0x000fe20000400000 */
[----:B------:R-:W-:Y:S01]  /*c610*/  @!P4 FMUL R39, R39, 16777216 ;  /* 0x4b8000002727c820 */ /* 0x000fe20000400000 */
[----:B------:R-:W-:Y:S01]  /*c620*/  @!P4 FMUL R51, R51, 16777216 ;  /* 0x4b8000003333c820 */ /* 0x000fe20000400000 */
[----:B------:R-:W-:Y:S01]  /*c630*/  @!P4 FMUL R61, R61, 16777216 ;  /* 0x4b8000003d3dc820 */ /* 0x000fe20000400000 */
[----:B------:R-:W-:Y:S01]  /*c640*/  FMUL R118, R8, R57 ;  /* 0x0000003908767220 */ /* 0x000fe20000400000 */
        /* <DEDUP_REMOVED lines=12> */
[----:B------:R-:W-:-:S02]  /*c710*/  IMAD R90, R7, 0x4, R94 ;  /* 0x00000004075a7824 */ /* 0x000fc400078e025e */
[C---:B------:R-:W-:Y:S01]  /*c720*/  FMUL R57, R8.reuse, R59 ;  /* 0x0000003b08397220 */ /* 0x040fe20000400000 */
[----:B------:R-:W-:Y:S01]  /*c730*/  FMUL R59, R8, R50 ;  /* 0x00000032083b7220 */ /* 0x000fe20000400000 */
[----:B0-----:R-:W-:Y:S01]  /*c740*/  FMUL R108, R10, R49 ;  /* 0x000000310a6c7220 */ /* 0x001fe20000400000 */
[----:B------:R-:W-:Y:S01]  /*c750*/  LOP3.LUT R40, R9, 0xff800000, RZ, 0xc0, !PT ;  /* 0xff80000009287812 */ /* 0x000fe200078ec0ff */
[C---:B------:R-:W-:Y:S01]  /*c760*/  FMUL R46, R8.reuse, R21 ;  /* 0x00000015082e7220 */ /* 0x040fe20000400000 */
[C---:B------:R-:W-:Y:S01]  /*c770*/  FMUL R45, R8.reuse, R67 ;  /* 0x00000043082d7220 */ /* 0x040fe20000400000 */
[----:B------:R-:W-:Y:S01]  /*c780*/  FMUL R120, R8, R82 ;  /* 0x0000005208787220 */ /* 0x000fe20000400000 */
        /* <DEDUP_REMOVED lines=16> */
[----:B------:R-:W-:Y:S01]  /*c890*/  F2FP.F16.F32.PACK_AB R10, R11, R18 ;  /* 0x000000120b0a723e */ /* 0x000fe200000000ff */
[----:B------:R-:W-:Y:S01]  /*c8a0*/  IMAD.SHL.U32 R11, R6, 0x20, RZ ;  /* 0x00000020060b7824 */ /* 0x000fe200078e00ff */
[----:B------:R-:W-:Y:S01]  /*c8b0*/  I2FP.F32.S32 R9, R40 ;  /* 0x0000002800097245 */ /* 0x000fe20000201400 */
[----:B------:R-:W0:Y:S01]  /*c8c0*/  S2UR UR5, SR_CgaCtaId ;  /* 0x00000000000579c3 */ /* 0x000e220000008800 */
[----:B------:R-:W-:Y:S01]  /*c8d0*/  LEA R84, R7, R82, 0x2 ;  /* 0x0000005207547211 */ /* 0x000fe200078e10ff */
[----:B------:R-:W-:Y:S01]  /*c8e0*/  FMUL R124, R8, R63 ;  /* 0x0000003f087c7220 */ /* 0x000fe20000400000 */
[----:B------:R-:W-:Y:S01]  /*c8f0*/  F2FP.F16.F32.PACK_AB R14, R14, R17 ;  /* 0x000000110e0e723e */ /* 0x000fe200000000ff */
[----:B------:R-:W-:Y:S01]  /*c900*/  FFMA.FTZ R112, R9, 1.1920928955078125e-07, R112 ;  /* 0x3400000009707823 */ /* 0x000fe20000010070 */
[----:B------:R-:W-:Y:S01]  /*c910*/  LOP3.LUT R17, R11, 0xc60, RZ, 0xc0, !PT ;  /* 0x00000c600b117812 */ /* 0x000fe200078ec0ff */
[----:B------:R-:W-:Y:S01]  /*c920*/  VIADD R9, R37, 0xc0cafb0d ;  /* 0xc0cafb0d25097836 */ /* 0x000fe20000000000 */
[----:B------:R-:W-:Y:S01]  /*c930*/  IADD3 R11, PT, PT, R53, -0x3f3504f3, RZ ;  /* 0xc0cafb0d350b7810 */ /* 0x000fe20007ffe0ff */
[----:B------:R-:W-:Y:S01]  /*c940*/  IMAD R92, R7, 0x4, R84 ;  /* 0x00000004075c7824 */ /* 0x000fe200078e0254 */
[----:B------:R-:W-:Y:S01]  /*c950*/  F2FP.F16.F32.PACK_AB R13, R13, R44 ;  /* 0x0000002c0d0d723e */ /* 0x000fe200000000ff */
[C---:B------:R-:W-:Y:S01]  /*c960*/  FMUL R41, R8.reuse, R41 ;  /* 0x0000002908297220 */ /* 0x040fe20000400000 */
[----:B------:R-:W-:Y:S01]  /*c970*/  LOP3.LUT R44, R11, 0xff800000, RZ, 0xc0, !PT ;  /* 0xff8000000b2c7812 */ /* 0x000fe200078ec0ff */
[----:B------:R-:W-:Y:S01]  /*c980*/  FMUL R19, R8, R19 ;  /* 0x0000001308137220 */ /* 0x000fe20000400000 */
[----:B------:R-:W-:Y:S01]  /*c990*/  F2FP.F16.F32.PACK_AB R11, R24, R25 ;  /* 0x00000019180b723e */ /* 0x000fe200000000ff */
[C---:B------:R-:W-:Y:S01]  /*c9a0*/  FMUL R47, R8.reuse, R47 ;  /* 0x0000002f082f7220 */ /* 0x040fe20000400000 */
[----:B------:R-:W-:Y:S01]  /*c9b0*/  LOP3.LUT R42, R9, 0xff800000, RZ, 0xc0, !PT ;  /* 0xff800000092a7812 */ /* 0x000fe200078ec0ff */
[C---:B------:R-:W-:Y:S01]  /*c9c0*/  FMUL R126, R8.reuse, R93 ;  /* 0x0000005d087e7220 */ /* 0x040fe20000400000 */
[----:B------:R-:W-:Y:S01]  /*c9d0*/  F2FP.F16.F32.PACK_AB R24, R79, R98 ;  /* 0x000000624f18723e */ /* 0x000fe200000000ff */
[C---:B------:R-:W-:Y:S01]  /*c9e0*/  FMUL R63, R8.reuse, R99 ;  /* 0x00000063083f7220 */ /* 0x040fe20000400000 */
[----:B------:R-:W-:Y:S01]  /*c9f0*/  LEA R98, R7, R92, 0x2 ;  /* 0x0000005c07627211 */ /* 0x000fe200078e10ff */
[C---:B------:R-:W-:Y:S01]  /*ca00*/  FMUL R130, R8.reuse, R103 ;  /* 0x0000006708827220 */ /* 0x040fe20000400000 */
[----:B------:R-:W-:Y:S01]  /*ca10*/  FMUL R132, R8, R54 ;  /* 0x0000003608847220 */ /* 0x000fe20000400000 */
[----:B------:R-:W-:Y:S01]  /*ca20*/  FSEL R8, RZ, -23, P1 ;  /* 0xc1b80000ff087808 */ /* 0x000fe20000800000 */
[----:B------:R-:W-:Y:S01]  /*ca30*/  UMOV UR4, 0x400 ;  /* 0x0000040000047882 */ /* 0x000fe20000000000 */
[----:B------:R-:W-:Y:S01]  /*ca40*/  I2FP.F32.S32 R9, R42 ;  /* 0x0000002a00097245 */ /* 0x000fe20000201400 */
[----:B0-----:R-:W-:Y:S01]  /*ca50*/  ULEA UR6, UR5, UR4, 0x18 ;  /* 0x0000000405067291 */ /* 0x001fe2000f8ec0ff */
[----:B------:R-:W-:Y:S01]  /*ca60*/  F2FP.F16.F32.PACK_AB R29, R29, R100 ;  /* 0x000000641d1d723e */ /* 0x000fe200000000ff */
[----:B------:R-:W-:Y:S01]  /*ca70*/  IMAD R100, R7, 0x4, R98 ;  /* 0x0000000407647824 */ /* 0x000fe200078e0262 */
[----:B------:R-:W-:Y:S01]  /*ca80*/  F2FP.F16.F32.PACK_AB R27, R27, R102 ;  /* 0x000000661b1b723e */ /* 0x000fe200000000ff */
[----:B------:R-:W-:Y:S01]  /*ca90*/  FFMA.FTZ R113, R9, 1.1920928955078125e-07, R8 ;  /* 0x3400000009717823 */ /* 0x000fe20000010008 */
[----:B------:R-:W-:Y:S01]  /*caa0*/  F2FP.F16.F32.PACK_AB R8, R52, R83 ;  /* 0x000000533408723e */ /* 0x000fe200000000ff */
[----:B------:R-:W-:Y:S01]  /*cab0*/  IMAD.IADD R16, R35, 0x1, -R16 ;  /* 0x0000000123107824 */ /* 0x000fe200078e0a10 */
[C---:B------:R-:W-:Y:S01]  /*cac0*/  LOP3.LUT R52, R6.reuse, 0x1c, RZ, 0xc0, !PT ;  /* 0x0000001c06347812 */ /* 0x040fe200078ec0ff */
[----:B------:R-:W-:Y:S01]  /*cad0*/  IMAD.IADD R40, R33, 0x1, -R40 ;  /* 0x0000000121287824 */ /* 0x000fe200078e0a28 */
[----:B------:R-:W-:Y:S01]  /*cae0*/  LEA R102, R7, R100, 0x2 ;  /* 0x0000006407667211 */ /* 0x000fe200078e10ff */
[----:B------:R-:W0:Y:S01]  /*caf0*/  S2R R177, SR_CTAID.X ;  /* 0x0000000000b17919 */ /* 0x000e220000002500 */
[----:B------:R-:W-:Y:S01]  /*cb00*/  LOP3.LUT R54, R6, 0x18, RZ, 0xc0, !PT ;  /* 0x0000001806367812 */ /* 0x000fe200078ec0ff */
[----:B------:R-:W-:Y:S01]  /*cb10*/  IMAD.SHL.U32 R52, R52, 0x4, RZ ;  /* 0x0000000434347824 */ /* 0x000fe200078e00ff */
[----:B------:R-:W-:Y:S01]  /*cb20*/  F2FP.F16.F32.PACK_AB R31, R31, R104 ;  /* 0x000000681f1f723e */ /* 0x000fe200000000ff */
[----:B------:R-:W-:Y:S01]  /*cb30*/  FADD R40, R40, -1 ;  /* 0xbf80000028287421 */ /* 0x000fe20000000000 */
[----:B------:R-:W-:Y:S01]  /*cb40*/  LEA R104, R7, R102, 0x2 ;  /* 0x0000006607687211 */ /* 0x000fe200078e10ff */
[----:B------:R-:W1:Y:S01]  /*cb50*/  S2R R179, SR_TID.X ;  /* 0x0000000000b37919 */ /* 0x000e620000002100 */
[----:B------:R-:W-:Y:S01]  /*cb60*/  F2FP.F16.F32.PACK_AB R9, R28, R75 ;  /* 0x0000004b1c09723e */ /* 0x000fe200000000ff */
[----:B------:R-:W2:Y:S01]  /*cb70*/  LDCU.64 UR4, c[0x0][0x3e0] ;  /* 0x00007c00ff0477ac */ /* 0x000ea20008000a00 */
[----:B------:R-:W-:-:S02]  /*cb80*/  LEA R75, R54, R17, 0x9 ;  /* 0x00000011364b7211 */ /* 0x000fc400078e48ff */
[----:B------:R-:W-:Y:S02]  /*cb90*/  F2FP.F16.F32.PACK_AB R21, R21, R106 ;  /* 0x0000006a1515723e */ /* 0x000fe400000000ff */
[----:B------:R-:W-:Y:S02]  /*cba0*/  LEA R106, R7, R104, 0x2 ;  /* 0x00000068076a7211 */ /* 0x000fe400078e10ff */
[----:B------:R-:W-:Y:S01]  /*cbb0*/  LOP3.LUT R75, R75, R52, RZ, 0x3c, !PT ;  /* 0x000000344b4b7212 */ /* 0x000fe200078e3cff */
[----:B------:R-:W-:Y:S01]  /*cbc0*/  BAR.SYNC.DEFER_BLOCKING 0x0 ;  /* 0x0000000000007b1d */ /* 0x000fe20000010000 */
[----:B------:R-:W-:Y:S02]  /*cbd0*/  F2FP.F16.F32.PACK_AB R15, R15, R26 ;  /* 0x0000001a0f0f723e */ /* 0x000fe400000000ff */
[----:B------:R-:W-:Y:S01]  /*cbe0*/  F2FP.F16.F32.PACK_AB R26, R69, R110 ;  /* 0x0000006e451a723e */ /* 0x000fe200000000ff */
[----:B------:R-:W-:Y:S01]  /*cbf0*/  IMAD.MOV.U32 R69, RZ, RZ, 0x3dc6b27f ;  /* 0x3dc6b27fff457424 */ /* 0x000fe200078e00ff */
[----:B------:R-:W-:Y:S01]  /*cc00*/  F2FP.F16.F32.PACK_AB R20, R20, R39 ;  /* 0x000000271414723e */ /* 0x000fe200000000ff */
[----:B------:R-:W-:Y:S01]  /*cc10*/  FADD R39, R16, -1 ;  /* 0xbf80000010277421 */ /* 0x000fe20000000000 */
[----:B------:R-:W-:-:S02]  /*cc20*/  F2FP.F16.F32.PACK_AB R23, R23, R108 ;  /* 0x0000006c1717723e */ /* 0x000fc400000000ff */
[----:B------:R-:W-:Y:S01]  /*cc30*/  LEA R108, R7, R106, 0x2 ;  /* 0x0000006a076c7211 */ /* 0x000fe200078e10ff */
[----:B--2---:R-:W-:Y:S01]  /*cc40*/  UIMAD UR4, UR7, UR4, URZ ;  /* 0x00000004070472a4 */ /* 0x004fe2000f8e02ff */
[----:B------:R-:W-:Y:S02]  /*cc50*/  F2FP.F16.F32.PACK_AB R25, R73, R134 ;  /* 0x000000864919723e */ /* 0x000fe400000000ff */
[----:B------:R-:W-:Y:S01]  /*cc60*/  F2FP.F16.F32.PACK_AB R22, R22, R51 ;  /* 0x000000331616723e */ /* 0x000fe200000000ff */
[----:B------:R-:W-:Y:S01]  /*cc70*/  IMAD R110, R7, 0x4, R108 ;  /* 0x00000004076e7824 */ /* 0x000fe200078e026c */
[----:B------:R-:W-:Y:S01]  /*cc80*/  F2FP.F16.F32.PACK_AB R28, R77, R136 ;  /* 0x000000884d1c723e */ /* 0x000fe200000000ff */
[----:B------:R-:W-:Y:S01]  /*cc90*/  USHF.L.U32 UR8, UR4, 0x1, URZ ;  /* 0x0000000104087899 */ /* 0x000fe200080006ff */
[----:B------:R-:W-:Y:S02]  /*cca0*/  F2FP.F16.F32.PACK_AB R30, R30, R71 ;  /* 0x000000471e1e723e */ /* 0x000fe400000000ff */
[----:B------:R-:W-:-:S02]  /*ccb0*/  F2FP.F16.F32.PACK_AB R12, R12, R81 ;  /* 0x000000510c0c723e */ /* 0x000fc400000000ff */
[----:B------:R-:W-:Y:S02]  /*ccc0*/  F2FP.F16.F32.PACK_AB R16, R65, R132 ;  /* 0x000000844110723e */ /* 0x000fe400000000ff */
[----:B------:R-:W-:Y:S01]  /*ccd0*/  FSEL R17, RZ, -23, P3 ;  /* 0xc1b80000ff117808 */ /* 0x000fe20001800000 */
[----:B------:R2:W-:Y:S01]  /*cce0*/  STS.128 [R75+UR6], R8 ;  /* 0x000000084b007988 */ /* 0x0005e20008000c06 */
[----:B------:R-:W-:Y:S01]  /*ccf0*/  I2FP.F32.S32 R18, R44 ;  /* 0x0000002c00127245 */ /* 0x000fe20000201400 */
[----:B------:R-:W-:Y:S01]  /*cd00*/  IMAD.IADD R44, R53, 0x1, -R44 ;  /* 0x00000001352c7824 */ /* 0x000fe200078e0a2c */
[----:B------:R-:W-:Y:S01]  /*cd10*/  F2FP.F16.F32.PACK_AB R19, R19, R48 ;  /* 0x000000301313723e */ /* 0x000fe200000000ff */
[----:B------:R3:W-:Y:S01]  /*cd20*/  STS.128 [R75+UR6+0x80], R24 ;  /* 0x000080184b007988 */ /* 0x0007e20008000c06 */
[----:B------:R-:W-:Y:S01]  /*cd30*/  IADD3 R42, PT, PT, R37, -R42, RZ ;  /* 0x8000002a252a7210 */ /* 0x000fe20007ffe0ff */
[----:B------:R-:W-:Y:S01]  /*cd40*/  FFMA.FTZ R116, R18, 1.1920928955078125e-07, R17 ;  /* 0x3400000012747823 */ /* 0x000fe20000010011 */
[----:B------:R-:W-:Y:S01]  /*cd50*/  F2FP.F16.F32.PACK_AB R17, R59, R126 ;  /* 0x0000007e3b11723e */ /* 0x000fe200000000ff */
[----:B------:R4:W-:Y:S01]  /*cd60*/  STS.128 [R75+UR6+0x100], R20 ;  /* 0x000100144b007988 */ /* 0x0009e20008000c06 */
[----:B------:R-:W-:Y:S01]  /*cd70*/  F2FP.F16.F32.PACK_AB R18, R47, R120 ;  /* 0x000000782f12723e */ /* 0x000fe200000000ff */
[----:B------:R-:W-:Y:S01]  /*cd80*/  FADD R42, R42, -1 ;  /* 0xbf8000002a2a7421 */ /* 0x000fe20000000000 */
[----:B------:R-:W-:Y:S01]  /*cd90*/  FADD R44, R44, -1 ;  /* 0xbf8000002c2c7421 */ /* 0x000fe20000000000 */
[----:B------:R-:W-:Y:S01]  /*cda0*/  STS.128 [R75+UR6+0x280], R28 ;  /* 0x0002801c4b007988 */ /* 0x000fe20008000c06 */
[----:B------:R-:W-:-:S02]  /*cdb0*/  ISETP.GE.U32.AND P1, PT, R35, 0x7f800000, PT ;  /* 0x7f8000002300780c */ /* 0x000fc40003f26070 */
[----:B------:R-:W-:Y:S01]  /*cdc0*/  ISETP.GE.U32.AND P6, PT, R33, 0x7f800000, PT ;  /* 0x7f8000002100780c */ /* 0x000fe20003fc6070 */
[----:B--2---:R-:W-:Y:S01]  /*cdd0*/  FFMA.FTZ R8, R39, R69, -0.16845393180847167969 ;  /* 0xbe2c7f3027087423 */ /* 0x004fe20000010045 */
[----:B------:R2:W-:Y:S01]  /*cde0*/  STS.128 [R75+UR6+0x200], R12 ;  /* 0x0002000c4b007988 */ /* 0x0005e20008000c06 */
[----:B------:R-:W-:Y:S02]  /*cdf0*/  F2FP.F16.F32.PACK_AB R9, R61, R128 ;  /* 0x000000803d09723e */ /* 0x000fe400000000ff */
[----:B------:R-:W-:Y:S01]  /*ce00*/  FFMA.FTZ R10, R39, R8, 0.1716887056827545166 ;  /* 0x3e2fcf2a270a7423 */ /* 0x000fe20000010008 */
[----:B------:R-:W-:Y:S01]  /*ce10*/  F2FP.F16.F32.PACK_AB R8, R67, R114 ;  /* 0x000000724308723e */ /* 0x000fe200000000ff */
[----:B------:R-:W-:Y:S01]  /*ce20*/  STS.128 [R75+UR6+0x180], R16 ;  /* 0x000180104b007988 */ /* 0x000fe20008000c06 */
[----:B------:R-:W-:Y:S01]  /*ce30*/  LEA R114, R7, R110, 0x2 ;  /* 0x0000006e07727211 */ /* 0x000fe200078e10ff */
[----:B------:R-:W-:Y:S01]  /*ce40*/  FFMA.FTZ R10, R39, R10, -0.17900948226451873779 ;  /* 0xbe374e43270a7423 */ /* 0x000fe2000001000a */
[----:B------:R-:W-:-:S02]  /*ce50*/  F2FP.F16.F32.PACK_AB R11, R43, R50 ;  /* 0x000000322b0b723e */ /* 0x000fc400000000ff */
[----:B---3--:R-:W-:Y:S01]  /*ce60*/  LEA R24, R7, R114, 0x2 ;  /* 0x0000007207187211 */ /* 0x008fe200078e10ff */
[----:B------:R-:W-:Y:S01]  /*ce70*/  FFMA.FTZ R10, R39, R10, 0.20512372255325317383 ;  /* 0x3e520bf4270a7423 */ /* 0x000fe2000001000a */
[----:B------:R-:W-:Y:S02]  /*ce80*/  ISETP.GE.U32.AND P4, PT, R37, 0x7f800000, PT ;  /* 0x7f8000002500780c */ /* 0x000fe40003f86070 */
[----:B------:R-:W-:Y:S01]  /*ce90*/  ISETP.GE.U32.AND P5, PT, R53, 0x7f800000, PT ;  /* 0x7f8000003500780c */ /* 0x000fe20003fa6070 */
[----:B----4-:R-:W-:Y:S01]  /*cea0*/  IMAD R20, R7, 0x4, R24 ;  /* 0x0000000407147824 */ /* 0x010fe200078e0218 */
[----:B--2---:R-:W-:Y:S01]  /*ceb0*/  F2FP.F16.F32.PACK_AB R12, R63, R130 ;  /* 0x000000823f0c723e */ /* 0x004fe200000000ff */
[----:B------:R-:W-:Y:S01]  /*cec0*/  FFMA.FTZ R14, R39, R10, -0.24046532809734344482 ;  /* 0xbe763c8b270e7423 */ /* 0x000fe2000001000a */
[----:B------:R-:W-:Y:S02]  /*ced0*/  F2FP.F16.F32.PACK_AB R10, R49, R122 ;  /* 0x0000007a310a723e */ /* 0x000fe400000000ff */
[----:B------:R-:W-:Y:S01]  /*cee0*/  LEA R22, R7, R20, 0x2 ;  /* 0x0000001407167211 */ /* 0x000fe200078e10ff */
[----:B------:R-:W-:Y:S01]  /*cef0*/  FFMA.FTZ R26, R39, R14, 0.28857114911079406738 ;  /* 0x3e93bf99271a7423 */ /* 0x000fe2000001000e */
[----:B------:R-:W-:Y:S01]  /*cf00*/  F2FP.F16.F32.PACK_AB R13, R57, R124 ;  /* 0x0000007c390d723e */ /* 0x000fe200000000ff */
[----:B------:R2:W-:Y:S01]  /*cf10*/  STS.128 [R75+UR6+0x300], R8 ;  /* 0x000300084b007988 */ /* 0x0005e20008000c06 */
[----:B------:R-:W-:Y:S01]  /*cf20*/  LEA R28, R7, R22, 0x2 ;  /* 0x00000016071c7211 */ /* 0x000fe200078e10ff */
[----:B------:R-:W-:Y:S01]  /*cf30*/  FFMA.FTZ R26, R39, R26, -0.36067417263984680176 ;  /* 0xbeb8aa49271a7423 */ /* 0x000fe2000001001a */
[----:B------:R-:W-:-:S02]  /*cf40*/  F2FP.F16.F32.PACK_AB R14, R45, R118 ;  /* 0x000000762d0e723e */ /* 0x000fc400000000ff */
[----:B------:R-:W-:Y:S01]  /*cf50*/  F2FP.F16.F32.PACK_AB R15, R41, R46 ;  /* 0x0000002e290f723e */ /* 0x000fe200000000ff */
[----:B------:R-:W-:Y:S02]  /*cf60*/  IMAD R30, R7, 0x4, R28 ;  /* 0x00000004071e7824 */ /* 0x000fe400078e021c */
[----:B------:R-:W-:Y:S01]  /*cf70*/  FFMA.FTZ R26, R39, R26, 0.48089820146560668945 ;  /* 0x3ef6384a271a7423 */ /* 0x000fe2000001001a */
[----:B0-----:R-:W-:Y:S01]  /*cf80*/  SHF.L.U32 R177, R177, 0x5, RZ ;  /* 0x00000005b1b17819 */ /* 0x001fe200000006ff */
[----:B------:R0:W-:Y:S01]  /*cf90*/  STS.128 [R75+UR6+0x380], R12 ;  /* 0x0003800c4b007988 */ /* 0x0001e20008000c06 */
[----:B------:R-:W-:Y:S01]  /*cfa0*/  LEA R130, R7, R30, 0x2 ;  /* 0x0000001e07827211 */ /* 0x000fe200078e10ff */
[----:B------:R-:W-:Y:S01]  /*cfb0*/  FFMA.FTZ R26, R39, R26, -0.72134751081466674805 ;  /* 0xbf38aa3b271a7423 */ /* 0x000fe2000001001a */
[----:B-1----:R-:W-:Y:S02]  /*cfc0*/  LOP3.LUT R177, R177, 0x1f, R179, 0xf8, !PT ;  /* 0x0000001fb1b17812 */ /* 0x002fe400078ef8b3 */
[----:B------:R-:W-:Y:S01]  /*cfd0*/  LEA R132, R7, R130, 0x2 ;  /* 0x0000008207847211 */ /* 0x000fe200078e10ff */
[-C--:B--2---:R-:W-:Y:S01]  /*cfe0*/  FFMA.FTZ R9, R40, R69.reuse, -0.16845393180847167969 ;  /* 0xbe2c7f3028097423 */ /* 0x084fe20000010045 */
[----:B------:R-:W-:Y:S01]  /*cff0*/  FFMA.FTZ R11, R42, R69, -0.16845393180847167969 ;  /* 0xbe2c7f302a0b7423 */ /* 0x000fe20000010045 */
[----:B------:R-:W-:Y:S01]  /*d000*/  FMUL R26, R39, R26 ;  /* 0x0000001a271a7220 */ /* 0x000fe20000400000 */
[----:B------:R-:W-:Y:S01]  /*d010*/  LEA R134, R7, R132, 0x2 ;  /* 0x0000008407867211 */ /* 0x000fe200078e10ff */
[----:B------:R-:W-:Y:S01]  /*d020*/  FFMA.FTZ R9, R40, R9, 0.1716887056827545166 ;  /* 0x3e2fcf2a28097423 */ /* 0x000fe20000010009 */
[----:B------:R-:W-:Y:S01]  /*d030*/  FFMA.FTZ R11, R42, R11, 0.1716887056827545166 ;  /* 0x3e2fcf2a2a0b7423 */ /* 0x000fe2000001000b */
[----:B------:R-:W-:Y:S01]  /*d040*/  FMUL R26, R39, R26 ;  /* 0x0000001a271a7220 */ /* 0x000fe20000400000 */
[C---:B------:R-:W-:Y:S01]  /*d050*/  LEA R10, R7.reuse, R134, 0x2 ;  /* 0x00000086070a7211 */ /* 0x040fe200078e10ff */
[----:B------:R-:W-:Y:S01]  /*d060*/  FFMA.FTZ R9, R40, R9, -0.17900948226451873779 ;  /* 0xbe374e4328097423 */ /* 0x000fe20000010009 */
[----:B------:R-:W-:Y:S01]  /*d070*/  FFMA.FTZ R11, R42, R11, -0.17900948226451873779 ;  /* 0xbe374e432a0b7423 */ /* 0x000fe2000001000b */
[----:B0-----:R-:W-:Y:S01]  /*d080*/  FFMA.FTZ R13, R44, R69, -0.16845393180847167969 ;  /* 0xbe2c7f302c0d7423 */ /* 0x001fe20000010045 */
[----:B------:R-:W-:Y:S01]  /*d090*/  LEA R12, R7, R10, 0x2 ;  /* 0x0000000a070c7211 */ /* 0x000fe200078e10ff */
[----:B------:R-:W-:Y:S01]  /*d0a0*/  FFMA.FTZ R9, R40, R9, 0.20512372255325317383 ;  /* 0x3e520bf428097423 */ /* 0x000fe20000010009 */
[----:B------:R-:W-:Y:S01]  /*d0b0*/  FFMA.FTZ R11, R42, R11, 0.20512372255325317383 ;  /* 0x3e520bf42a0b7423 */ /* 0x000fe2000001000b */
[----:B------:R-:W-:Y:S01]  /*d0c0*/  FFMA.FTZ R13, R44, R13, 0.1716887056827545166 ;  /* 0x3e2fcf2a2c0d7423 */ /* 0x000fe2000001000d */
[----:B------:R-:W-:Y:S01]  /*d0d0*/  FFMA.FTZ R26, R39, 1.4426950216293334961, R26 ;  /* 0x3fb8aa3b271a7823 */ /* 0x000fe2000001001a */
[----:B------:R-:W-:-:S02]  /*d0e0*/  IMAD R14, R7, 0x4, R12 ;  /* 0x00000004070e7824 */ /* 0x000fc400078e020c */
[----:B------:R-:W-:Y:S01]  /*d0f0*/  FFMA.FTZ R9, R40, R9, -0.24046532809734344482 ;  /* 0xbe763c8b28097423 */ /* 0x000fe20000010009 */
[----:B------:R-:W-:Y:S01]  /*d100*/  FFMA.FTZ R13, R44, R13, -0.17900948226451873779 ;  /* 0xbe374e432c0d7423 */ /* 0x000fe2000001000d */
[----:B------:R-:W-:Y:S01]  /*d110*/  FFMA.FTZ R11, R42, R11, -0.24046532809734344482 ;  /* 0xbe763c8b2a0b7423 */ /* 0x000fe2000001000b */
[----:B------:R-:W-:Y:S01]  /*d120*/  FADD R55, R55, R26 ;  /* 0x0000001a37377221 */ /* 0x000fe20000000000 */
[C---:B------:R-:W-:Y:S01]  /*d130*/  LEA R16, R7.reuse, R14, 0x2 ;  /* 0x0000000e07107211 */ /* 0x040fe200078e10ff */
[----:B------:R-:W-:Y:S01]  /*d140*/  FFMA.FTZ R13, R44, R13, 0.20512372255325317383 ;  /* 0x3e520bf42c0d7423 */ /* 0x000fe2000001000d */
[----:B------:R-:W-:Y:S01]  /*d150*/  FFMA.FTZ R9, R40, R9, 0.28857114911079406738 ;  /* 0x3e93bf9928097423 */ /* 0x000fe20000010009 */
[----:B------:R-:W-:Y:S01]  /*d160*/  FFMA.FTZ R11, R42, R11, 0.28857114911079406738 ;  /* 0x3e93bf992a0b7423 */ /* 0x000fe2000001000b */
[C---:B------:R-:W-:Y:S01]  /*d170*/  LEA R18, R7.reuse, R16, 0x2 ;  /* 0x0000001007127211 */ /* 0x040fe200078e10ff */
[----:B------:R-:W-:Y:S01]  /*d180*/  FFMA.FTZ R13, R44, R13, -0.24046532809734344482 ;  /* 0xbe763c8b2c0d7423 */ /* 0x000fe2000001000d */
[----:B------:R-:W-:Y:S01]  /*d190*/  FFMA.FTZ R9, R40, R9, -0.36067417263984680176 ;  /* 0xbeb8aa4928097423 */ /* 0x000fe20000010009 */
[----:B------:R-:W-:Y:S01]  /*d1a0*/  FFMA.FTZ R11, R42, R11, -0.36067417263984680176 ;  /* 0xbeb8aa492a0b7423 */ /* 0x000fe2000001000b */
[----:B------:R-:W0:Y:S01]  /*d1b0*/  LDC.64 R26, c[0x0][0x398] ;  /* 0x0000e600ff1a7b82 */ /* 0x000e220000000a00 */
[----:B------:R-:W-:-:S02]  /*d1c0*/  IMAD R146, R7, 0x4, R18 ;  /* 0x0000000407927824 */ /* 0x000fc400078e0212 */
[----:B------:R-:W-:Y:S01]  /*d1d0*/  FFMA.FTZ R13, R44, R13, 0.28857114911079406738 ;  /* 0x3e93bf992c0d7423 */ /* 0x000fe2000001000d */
[----:B------:R-:W-:Y:S01]  /*d1e0*/  FFMA.FTZ R9, R40, R9, 0.48089820146560668945 ;  /* 0x3ef6384a28097423 */ /* 0x000fe20000010009 */
[----:B------:R-:W-:Y:S01]  /*d1f0*/  FFMA.FTZ R11, R42, R11, 0.48089820146560668945 ;  /* 0x3ef6384a2a0b7423 */ /* 0x000fe2000001000b */
[----:B------:R-:W-:Y:S01]  /*d200*/  @P1 MOV R8, 0x7f800000 ;  /* 0x7f80000000081802 */ /* 0x000fe20000000f00 */
[----:B------:R-:W-:Y:S01]  /*d210*/  FFMA.FTZ R13, R44, R13, -0.36067417263984680176 ;  /* 0xbeb8aa492c0d7423 */ /* 0x000fe2000001000d */
[C---:B------:R-:W-:Y:S01]  /*d220*/  LEA R148, R7.reuse, R146, 0x2 ;  /* 0x0000009207947211 */ /* 0x040fe200078e10ff */
[----:B------:R-:W-:Y:S01]  /*d230*/  FFMA.FTZ R9, R40, R9, -0.72134751081466674805 ;  /* 0xbf38aa3b28097423 */ /* 0x000fe20000010009 */
[----:B------:R-:W-:Y:S01]  /*d240*/  FFMA.FTZ R11, R42, R11, -0.72134751081466674805 ;  /* 0xbf38aa3b2a0b7423 */ /* 0x000fe2000001000b */
[----:B------:R-:W-:Y:S01]  /*d250*/  FFMA.FTZ R13, R44, R13, 0.48089820146560668945 ;  /* 0x3ef6384a2c0d7423 */ /* 0x000fe2000001000d */
[----:B------:R-:W-:Y:S01]  /*d260*/  LEA R150, R7, R148, 0x2 ;  /* 0x0000009407967211 */ /* 0x000fe200078e10ff */
[----:B------:R-:W-:Y:S01]  /*d270*/  FMUL R9, R40, R9 ;  /* 0x0000000928097220 */ /* 0x000fe20000400000 */
[----:B------:R-:W-:Y:S01]  /*d280*/  FMUL R11, R42, R11 ;  /* 0x0000000b2a0b7220 */ /* 0x000fe20000400000 */
[----:B------:R-:W-:Y:S01]  /*d290*/  FFMA.FTZ R13, R44, R13, -0.72134751081466674805 ;  /* 0xbf38aa3b2c0d7423 */ /* 0x000fe2000001000d */
[----:B------:R-:W-:Y:S01]  /*d2a0*/  @P1 FFMA.FTZ R55, R35, R8, +INF ;  /* 0x7f80000023371423 */ /* 0x000fe20000010008 */
[----:B------:R-:W-:-:S02]  /*d2b0*/  IMAD R152, R7, 0x4, R150 ;  /* 0x0000000407987824 */ /* 0x000fc400078e0296 */
[----:B------:R-:W-:Y:S01]  /*d2c0*/  FMUL R9, R40, R9 ;  /* 0x0000000928097220 */ /* 0x000fe20000400000 */
[----:B------:R-:W-:Y:S01]  /*d2d0*/  FMUL R13, R44, R13 ;  /* 0x0000000d2c0d7220 */ /* 0x000fe20000400000 */
[----:B------:R-:W-:Y:S01]  /*d2e0*/  FMUL R11, R42, R11 ;  /* 0x0000000b2a0b7220 */ /* 0x000fe20000400000 */
[----:B------:R-:W-:Y:S01]  /*d2f0*/  IMAD R8, R177, UR5, RZ ;  /* 0x00000005b1087c24 */ /* 0x000fe2000f8e02ff */
[C---:B------:R-:W-:Y:S01]  /*d300*/  LEA R154, R7.reuse, R152, 0x2 ;  /* 0x00000098079a7211 */ /* 0x040fe200078e10ff */
[----:B------:R-:W-:Y:S01]  /*d310*/  FFMA.FTZ R9, R40, 1.4426950216293334961, R9 ;  /* 0x3fb8aa3b28097823 */ /* 0x000fe20000010009 */
[----:B------:R-:W-:Y:S02]  /*d320*/  @P6 IMAD.MOV.U32 R40, RZ, RZ, 0x7f800000 ;  /* 0x7f800000ff286424 */ /* 0x000fe400078e00ff */
[----:B------:R-:W-:Y:S01]  /*d330*/  FMUL R13, R44, R13 ;  /* 0x0000000d2c0d7220 */ /* 0x000fe20000400000 */
[----:B------:R-:W-:Y:S01]  /*d340*/  LEA R156, R7, R154, 0x2 ;  /* 0x0000009a079c7211 */ /* 0x000fe200078e10ff */
[----:B------:R-:W-:Y:S01]  /*d350*/  FFMA.FTZ R42, R42, 1.4426950216293334961, R11 ;  /* 0x3fb8aa3b2a2a7823 */ /* 0x000fe2000001000b */
[----:B------:R-:W-:Y:S01]  /*d360*/  FADD R112, R112, R9 ;  /* 0x0000000970707221 */ /* 0x000fe20000000000 */
[----:B------:R-:W-:Y:S01]  /*d370*/  @P6 FFMA.FTZ R112, R33, R40, +INF ;  /* 0x7f80000021706423 */ /* 0x000fe20000010028 */
[----:B------:R-:W-:Y:S01]  /*d380*/  FFMA.FTZ R13, R44, 1.4426950216293334961, R13 ;  /* 0x3fb8aa3b2c0d7823 */ /* 0x000fe2000001000d */
[----:B------:R-:W-:-:S02]  /*d390*/  IMAD R124, R7, 0x4, R156 ;  /* 0x00000004077c7824 */ /* 0x000fc400078e029c */
[----:B------:R-:W-:Y:S01]  /*d3a0*/  FADD R113, R113, R42 ;  /* 0x0000002a71717221 */ /* 0x000fe20000000000 */
[----:B------:R-:W-:Y:S01]  /*d3b0*/  @P4 MOV R40, 0x7f800000 ;  /* 0x7f80000000284802 */ /* 0x000fe20000000f00 */
[----:B------:R-:W-:Y:S01]  /*d3c0*/  @P5 IMAD.MOV.U32 R42, RZ, RZ, 0x7f800000 ;  /* 0x7f800000ff2a5424 */ /* 0x000fe200078e00ff */
[----:B------:R-:W-:Y:S01]  /*d3d0*/  SHF.L.U32 R9, R8, 0x1, RZ ;  /* 0x0000000108097819 */ /* 0x000fe200000006ff */
[----:B------:R-:W-:Y:S01]  /*d3e0*/  FADD R116, R116, R13 ;  /* 0x0000000d74747221 */ /* 0x000fe20000000000 */
[----:B------:R-:W-:Y:S01]  /*d3f0*/  LEA R158, R7, R124, 0x2 ;  /* 0x0000007c079e7211 */ /* 0x000fe200078e10ff */
[----:B------:R-:W-:Y:S01]  /*d400*/  UIMAD.WIDE UR4, UR4, 0x2, URZ ;  /* 0x00000002040478a5 */ /* 0x000fe2000f8e02ff */
[----:B------:R-:W-:Y:S01]  /*d410*/  @P4 FFMA.FTZ R113, R37, R40, +INF ;  /* 0x7f80000025714423 */ /* 0x000fe20000010028 */
[----:B------:R-:W-:Y:S01]  /*d420*/  @P5 FFMA.FTZ R116, R53, R42, +INF ;  /* 0x7f80000035745423 */ /* 0x000fe2000001002a */
[----:B------:R-:W-:Y:S01]  /*d430*/  LEA R162, R7, R158, 0x2 ;  /* 0x0000009e07a27211 */ /* 0x000fe200078e10ff */
[----:B------:R-:W-:Y:S01]  /*d440*/  IMAD.HI R8, R8, 0x2, RZ ;  /* 0x0000000208087827 */ /* 0x000fe200078e02ff */
[----:B0-----:R-:W-:-:S02]  /*d450*/  IADD3 R173, P4, P5, R9, UR8, R26 ;  /* 0x0000000809ad7c10 */ /* 0x001fc4000fd9e01a */
[----:B------:R-:W-:Y:S01]  /*d460*/  SHF.L.U32 R6, R6, 0x4, RZ ;  /* 0x0000000406067819 */ /* 0x000fe200000006ff */
[C---:B------:R-:W-:Y:S01]  /*d470*/  IMAD R164, R7.reuse, 0x4, R162 ;  /* 0x0000000407a47824 */ /* 0x040fe200078e02a2 */
[----:B------:R-:W-:Y:S02]  /*d480*/  IADD3.X R175, PT, PT, R8, UR5, R27, P4, P5 ;  /* 0x0000000508af7c10 */ /* 0x000fe4000a7ea41b */
[----:B------:R-:W-:Y:S01]  /*d490*/  LOP3.LUT R6, R6, 0x70, RZ, 0xc0, !PT ;  /* 0x0000007006067812 */ /* 0x000fe200078ec0ff */
[----:B------:R-:W0:Y:S01]  /*d4a0*/  LDCU UR4, c[0x0][0x3ec] ;  /* 0x00007d80ff0477ac */ /* 0x000e220008000800 */
[C---:B------:R-:W-:Y:S02]  /*d4b0*/  LEA R168, R7.reuse, R164, 0x2 ;  /* 0x000000a407a87211 */ /* 0x040fe400078e10ff */
[----:B------:R-:W-:Y:S02]  /*d4c0*/  LEA R42, P4, R32, R173, 0x1 ;  /* 0x000000ad202a7211 */ /* 0x000fe400078808ff */
[----:B------:R-:W-:-:S02]  /*d4d0*/  LEA R170, R7, R168, 0x2 ;  /* 0x000000a807aa7211 */ /* 0x000fc400078e10ff */
[----:B------:R-:W-:Y:S02]  /*d4e0*/  IADD3 R171, PT, PT, R6, UR6, RZ ;  /* 0x0000000606ab7c10 */ /* 0x000fe4000fffe0ff */
[----:B------:R-:W-:Y:S01]  /*d4f0*/  LEA R40, P6, R34, R173, 0x1 ;  /* 0x000000ad22287211 */ /* 0x000fe200078c08ff */
[C---:B------:R-:W-:Y:S01]  /*d500*/  IMAD R172, R7.reuse, 0x4, R170 ;  /* 0x0000000407ac7824 */ /* 0x040fe200078e02aa */
[----:B------:R-:W-:Y:S02]  /*d510*/  LEA.HI.X.SX32 R43, R32, R175, 0x1, P4 ;  /* 0x000000af202b7211 */ /* 0x000fe400020f0eff */
[-C--:B------:R-:W-:Y:S02]  /*d520*/  LEA R6, P5, R36, R173.reuse, 0x1 ;  /* 0x000000ad24067211 */ /* 0x080fe400078a08ff */
[C---:B------:R-:W-:Y:S02]  /*d530*/  LEA R174, R7.reuse, R172, 0x2 ;  /* 0x000000ac07ae7211 */ /* 0x040fe400078e10ff */
[----:B------:R-:W-:Y:S01]  /*d540*/  LEA R44, P4, R38, R173, 0x1 ;  /* 0x000000ad262c7211 */ /* 0x000fe200078808ff */
[----:B0-----:R-:W-:Y:S01]  /*d550*/  UIMAD UR4, UR7, UR4, URZ ;  /* 0x00000004070472a4 */ /* 0x001fe2000f8e02ff */
[----:B------:R-:W-:-:S02]  /*d560*/  LEA R176, R7, R174, 0x2 ;  /* 0x000000ae07b07211 */ /* 0x000fc400078e10ff */
[----:B------:R-:W-:Y:S01]  /*d570*/  LEA.HI.X.SX32 R41, R34, R175, 0x1, P6 ;  /* 0x000000af22297211 */ /* 0x000fe200030f0eff */
[----:B------:R-:W-:Y:S01]  /*d580*/  USHF.L.U32 UR7, UR4, 0x2, URZ ;  /* 0x0000000204077899 */ /* 0x000fe200080006ff */
[----:B------:R-:W-:Y:S01]  /*d590*/  LEA R46, P6, R60, R173, 0x1 ;  /* 0x000000ad3c2e7211 */ /* 0x000fe200078c08ff */
[C---:B------:R-:W-:Y:S01]  /*d5a0*/  IMAD R178, R7.reuse, 0x4, R176 ;  /* 0x0000000407b27824 */ /* 0x040fe200078e02b0 */
[----:B------:R-:W-:Y:S01]  /*d5b0*/  LEA.HI.X.SX32 R45, R38, R175, 0x1, P4 ;  /* 0x000000af262d7211 */ /* 0x000fe200020f0eff */
[----:B------:R-:W-:Y:S01]  /*d5c0*/  UIMAD.WIDE UR4, UR4, 0x4, URZ ;  /* 0x00000004040478a5 */ /* 0x000fe2000f8e02ff */
[----:B------:R-:W-:Y:S02]  /*d5d0*/  LEA R50, P4, R76, R173, 0x1 ;  /* 0x000000ad4c327211 */ /* 0x000fe400078808ff */
[----:B------:R-:W-:Y:S02]  /*d5e0*/  LEA R180, R7, R178, 0x2 ;  /* 0x000000b207b47211 */ /* 0x000fe400078e10ff */
[----:B------:R-:W-:-:S02]  /*d5f0*/  LEA.HI.X.SX32 R47, R60, R175, 0x1, P6 ;  /* 0x000000af3c2f7211 */ /* 0x000fc400030f0eff */
[----:B------:R-:W-:Y:S01]  /*d600*/  LEA R60, P6, R56, R173, 0x1 ;  /* 0x000000ad383c7211 */ /* 0x000fe200078c08ff */
[----:B------:R-:W-:Y:S01]  /*d610*/  IMAD R117, R7, 0x4, R180 ;  /* 0x0000000407757824 */ /* 0x000fe200078e02b4 */
[----:B------:R-:W-:Y:S02]  /*d620*/  LEA.HI.X.SX32 R7, R36, R175, 0x1, P5 ;  /* 0x000000af24077211 */ /* 0x000fe400028f0eff */
[----:B------:R-:W-:Y:S02]  /*d630*/  LEA R48, P5, R62, R173, 0x1 ;  /* 0x000000ad3e307211 */ /* 0x000fe400078a08ff */
[-C--:B------:R-:W-:Y:S02]  /*d640*/  LEA.HI.X.SX32 R51, R76, R175.reuse, 0x1, P4 ;  /* 0x000000af4c337211 */ /* 0x080fe400020f0eff */
[----:B------:R-:W-:Y:S02]  /*d650*/  LEA.HI.X.SX32 R49, R62, R175, 0x1, P5 ;  /* 0x000000af3e317211 */ /* 0x000fe400028f0eff */
[----:B------:R-:W-:-:S02]  /*d660*/  LEA R62, P5, R58, R173, 0x1 ;  /* 0x000000ad3a3e7211 */ /* 0x000fc400078a08ff */
[----:B------:R-:W-:Y:S02]  /*d670*/  LEA R76, P4, R78, R173, 0x1 ;  /* 0x000000ad4e4c7211 */ /* 0x000fe400078808ff */
        /* <DEDUP_REMOVED lines=51> */
[----:B------:R-:W-:Y:S01]  /*d9b0*/  LEA.HI.X.SX32 R109, R24, R175, 0x1, P4 ;  /* 0x000000af186d7211 */ /* 0x000fe200020f0eff */
[----:B------:R-:W-:Y:S01]  /*d9c0*/  BAR.SYNC.DEFER_BLOCKING 0x0 ;  /* 0x0000000000007b1d */ /* 0x000fe20000010000 */
        /* <DEDUP_REMOVED lines=12> */
[----:B------:R-:W-:Y:S01]  /*da90*/  LDS.128 R24, [R0+UR6+0x800] ;  /* 0x0008000600187984 */ /* 0x000fe20008000c00 */
[----:B------:R-:W-:-:S02]  /*daa0*/  LEA R130, P5, R10, R173, 0x1 ;  /* 0x000000ad0a827211 */ /* 0x000fc400078a08ff */
[----:B------:R-:W-:Y:S02]  /*dab0*/  LEA R132, P4, R12, R173, 0x1 ;  /* 0x000000ad0c847211 */ /* 0x000fe400078808ff */
[----:B------:R-:W-:Y:S02]  /*dac0*/  LEA.HI.X.SX32 R129, R134, R175, 0x1, P6 ;  /* 0x000000af86817211 */ /* 0x000fe400030f0eff */
[----:B------:R-:W-:Y:S02]  /*dad0*/  LOP3.LUT R159, R0, 0x40, RZ, 0x3c, !PT ;  /* 0x00000040009f7812 */ /* 0x000fe400078e3cff */
[----:B------:R-:W-:Y:S02]  /*dae0*/  LEA R134, P6, R14, R173, 0x1 ;  /* 0x000000ad0e867211 */ /* 0x000fe400078c08ff */
[-C--:B------:R-:W-:Y:S01]  /*daf0*/  LEA.HI.X.SX32 R131, R10, R175.reuse, 0x1, P5 ;  /* 0x000000af0a837211 */ /* 0x080fe200028f0eff */
[----:B------:R-:W-:Y:S01]  /*db00*/  LDS.128 R20, [R159+UR6+0x400] ;  /* 0x000400069f147984 */ /* 0x000fe20008000c00 */
[----:B------:R-:W-:-:S02]  /*db10*/  LEA.HI.X.SX32 R133, R12, R175, 0x1, P4 ;  /* 0x000000af0c857211 */ /* 0x000fc400020f0eff */
[-C--:B------:R-:W-:Y:S01]  /*db20*/  LEA R136, P5, R16, R173.reuse, 0x1 ;  /* 0x000000ad10887211 */ /* 0x080fe200078a08ff */
[----:B------:R-:W0:Y:S01]  /*db30*/  LDS.128 R8, [R0+UR6] ;  /* 0x0000000600087984 */ /* 0x000e220008000c00 */
[----:B------:R-:W-:Y:S02]  /*db40*/  LEA R138, P4, R18, R173, 0x1 ;  /* 0x000000ad128a7211 */ /* 0x000fe400078808ff */
[-C--:B------:R-:W-:Y:S01]  /*db50*/  LEA.HI.X.SX32 R135, R14, R175.reuse, 0x1, P6 ;  /* 0x000000af0e877211 */ /* 0x080fe200030f0eff */
[----:B------:R-:W-:Y:S01]  /*db60*/  LDS.128 R28, [R159+UR6+0x800] ;  /* 0x000800069f1c7984 */ /* 0x000fe20008000c00 */
[-C--:B------:R-:W-:Y:S02]  /*db70*/  LEA.HI.X.SX32 R137, R16, R175.reuse, 0x1, P5 ;  /* 0x000000af10897211 */ /* 0x080fe400028f0eff */
[----:B------:R-:W-:Y:S01]  /*db80*/  LEA.HI.X.SX32 R139, R18, R175, 0x1, P4 ;  /* 0x000000af128b7211 */ /* 0x000fe200020f0eff */
[----:B------:R-:W1:Y:S01]  /*db90*/  LDS.128 R12, [R159+UR6] ;  /* 0x000000069f0c7984 */ /* 0x000e620008000c00 */
[----:B------:R-:W-:-:S02]  /*dba0*/  FSETP.NEU.AND P3, PT, R35, RZ, PT ;  /* 0x000000ff2300720b */ /* 0x000fc40003f6d000 */
[----:B------:R-:W-:Y:S01]  /*dbb0*/  FSETP.NEU.AND P2, PT, R33, RZ, PT ;  /* 0x000000ff2100720b */ /* 0x000fe20003f4d000 */
[----:B------:R-:W2:Y:S01]  /*dbc0*/  LDS.128 R16, [R0+UR6+0x400] ;  /* 0x0004000600107984 */ /* 0x000ea20008000c00 */
[----:B------:R-:W-:Y:S02]  /*dbd0*/  FSETP.NEU.AND P1, PT, R37, RZ, PT ;  /* 0x000000ff2500720b */ /* 0x000fe40003f2d000 */
[-C--:B------:R-:W-:Y:S01]  /*dbe0*/  LEA R140, P6, R146, R173.reuse, 0x1 ;  /* 0x000000ad928c7211 */ /* 0x080fe200078c08ff */
[----:B------:R3:W4:Y:S01]  /*dbf0*/  LDS.128 R32, [R0+UR6+0xc00] ;  /* 0x000c000600207984 */ /* 0x0007220008000c00 */
[-C--:B------:R-:W-:Y:S02]  /*dc00*/  LEA R142, P5, R148, R173.reuse, 0x1 ;  /* 0x000000ad948e7211 */ /* 0x080fe400078a08ff */
[----:B------:R-:W-:Y:S01]  /*dc10*/  LEA R144, P4, R150, R173, 0x1 ;  /* 0x000000ad96907211 */ /* 0x000fe200078808ff */
[----:B------:R-:W5:Y:S01]  /*dc20*/  LDS.128 R36, [R159+UR6+0xc00] ;  /* 0x000c00069f247984 */ /* 0x000f620008000c00 */
[----:B------:R-:W-:-:S02]  /*dc30*/  LEA.HI.X.SX32 R141, R146, R175, 0x1, P6 ;  /* 0x000000af928d7211 */ /* 0x000fc400030f0eff */
[----:B------:R-:W-:Y:S02]  /*dc40*/  LEA R146, P6, R152, R173, 0x1 ;  /* 0x000000ad98927211 */ /* 0x000fe400078c08ff */
[----:B------:R-:W-:Y:S02]  /*dc50*/  LEA.HI.X.SX32 R143, R148, R175, 0x1, P5 ;  /* 0x000000af948f7211 */ /* 0x000fe400028f0eff */
[----:B------:R-:W-:Y:S02]  /*dc60*/  LEA R148, P5, R154, R173, 0x1 ;  /* 0x000000ad9a947211 */ /* 0x000fe400078a08ff */
[----:B------:R-:W-:Y:S02]  /*dc70*/  LEA.HI.X.SX32 R145, R150, R175, 0x1, P4 ;  /* 0x000000af96917211 */ /* 0x000fe400020f0eff */
[----:B------:R-:W-:Y:S02]  /*dc80*/  LEA R150, P4, R156, R173, 0x1 ;  /* 0x000000ad9c967211 */ /* 0x000fe400078808ff */
[----:B------:R-:W-:-:S02]  /*dc90*/  LEA.HI.X.SX32 R147, R152, R175, 0x1, P6 ;  /* 0x000000af98937211 */ /* 0x000fc400030f0eff */
[----:B------:R-:W-:Y:S02]  /*dca0*/  LEA R152, P6, R124, R173, 0x1 ;  /* 0x000000ad7c987211 */ /* 0x000fe400078c08ff */
[----:B------:R-:W-:Y:S02]  /*dcb0*/  LEA.HI.X.SX32 R149, R154, R175, 0x1, P5 ;  /* 0x000000af9a957211 */ /* 0x000fe400028f0eff */
[----:B------:R-:W-:Y:S01]  /*dcc0*/  LEA R154, P5, R158, R173, 0x1 ;  /* 0x000000ad9e9a7211 */ /* 0x000fe200078a08ff */
[----:B0-----:R0:W-:Y:S01]  /*dcd0*/  STG.E.U16 desc[UR10][R42.64], R8 ;  /* 0x000000082a007986 */ /* 0x0011e2000c10150a */
[----:B---3--:R-:W-:Y:S02]  /*dce0*/  PRMT R0, R8, 0x7632, R0 ;  /* 0x0000763208007816 */ /* 0x008fe40000000000 */
[----:B------:R-:W-:Y:S02]  /*dcf0*/  LEA.HI.X.SX32 R151, R156, R175, 0x1, P4 ;  /* 0x000000af9c977211 */ /* 0x000fe400020f0eff */
[----:B------:R-:W-:-:S02]  /*dd00*/  LEA R156, P4, R162, R173, 0x1 ;  /* 0x000000ada29c7211 */ /* 0x000fc400078808ff */
[----:B------:R-:W-:Y:S01]  /*dd10*/  LEA.HI.X.SX32 R153, R124, R175, 0x1, P6 ;  /* 0x000000af7c997211 */ /* 0x000fe200030f0eff */
[----:B-1----:R1:W-:Y:S01]  /*dd20*/  STG.E.U16 desc[UR10][R40.64], R12 ;  /* 0x0000000c28007986 */ /* 0x0023e2000c10150a */
[----:B------:R-:W-:Y:S02]  /*dd30*/  LEA R124, P6, R164, R173, 0x1 ;  /* 0x000000ada47c7211 */ /* 0x000fe400078c08ff */
[----:B------:R-:W-:Y:S01]  /*dd40*/  LEA.HI.X.SX32 R155, R158, R175, 0x1, P5 ;  /* 0x000000af9e9b7211 */ /* 0x000fe200028f0eff */
[----:B--2---:R2:W-:Y:S01]  /*dd50*/  STG.E.U16 desc[UR10][R6.64], R16 ;  /* 0x0000001006007986 */ /* 0x0045e2000c10150a */
[----:B0-----:R-:W-:Y:S02]  /*dd60*/  PRMT R8, R16, 0x7632, R8 ;  /* 0x0000763210087816 */ /* 0x001fe40000000008 */
[----:B------:R-:W-:Y:S01]  /*dd70*/  PRMT R42, R17, 0x7632, R42 ;  /* 0x00007632112a7816 */ /* 0x000fe2000000002a */
[----:B------:R0:W-:Y:S01]  /*dd80*/  STG.E.U16 desc[UR10][R44.64], R20 ;  /* 0x000000142c007986 */ /* 0x0001e2000c10150a */
[----:B------:R-:W-:-:S02]  /*dd90*/  LEA R160, P5, R168, R173, 0x1 ;  /* 0x000000ada8a07211 */ /* 0x000fc400078a08ff */
[----:B------:R-:W-:Y:S01]  /*dda0*/  LEA.HI.X.SX32 R157, R162, R175, 0x1, P4 ;  /* 0x000000afa29d7211 */ /* 0x000fe200020f0eff */
[----:B------:R3:W-:Y:S01]  /*ddb0*/  STG.E.U16 desc[UR10][R46.64], R24 ;  /* 0x000000182e007986 */ /* 0x0007e2000c10150a */
[----:B-1----:R-:W-:Y:S02]  /*ddc0*/  PRMT R41, R13, 0x7632, R41 ;  /* 0x000076320d297816 */ /* 0x002fe40000000029 */
[----:B------:R-:W-:Y:S01]  /*ddd0*/  LEA R162, P4, R170, R173, 0x1 ;  /* 0x000000adaaa27211 */ /* 0x000fe200078808ff */
[----:B------:R1:W-:Y:S01]  /*dde0*/  STG.E.U16 desc[UR10][R48.64], R28 ;  /* 0x0000001c30007986 */ /* 0x0003e2000c10150a */
[----:B--2---:R-:W-:Y:S02]  /*ddf0*/  PRMT R7, R12, 0x7632, R7 ;  /* 0x000076320c077816 */ /* 0x004fe40000000007 */
[----:B------:R-:W-:Y:S01]  /*de00*/  PRMT R6, R20, 0x7632, R6 ;  /* 0x0000763214067816 */ /* 0x000fe20000000006 */
[----:B----4-:R2:W-:Y:S01]  /*de10*/  STG.E.U16 desc[UR10][R50.64], R32 ;  /* 0x0000002032007986 */ /* 0x0105e2000c10150a */
[----:B0-----:R-:W-:-:S02]  /*de20*/  PRMT R45, R9, 0x7632, R45 ;  /* 0x00007632092d7816 */ /* 0x001fc4000000002d */
[----:B------:R-:W-:Y:S01]  /*de30*/  LEA.HI.X.SX32 R125, R164, R175, 0x1, P6 ;  /* 0x000000afa47d7211 */ /* 0x000fe200030f0eff */
[----:B-----5:R0:W-:Y:S01]  /*de40*/  STG.E.U16 desc[UR10][R60.64], R36 ;  /* 0x000000243c007986 */ /* 0x0201e2000c10150a */
[----:B---3--:R-:W-:Y:S02]  /*de50*/  PRMT R24, R24, 0x7632, R24 ;  /* 0x0000763218187816 */ /* 0x008fe40000000018 */
[----:B------:R-:W-:Y:S01]  /*de60*/  PRMT R46, R21, 0x7632, R46 ;  /* 0x00007632152e7816 */ /* 0x000fe2000000002e */
[----:B------:R3:W-:Y:S01]  /*de70*/  STG.E.U16 desc[UR10][R62.64], R0 ;  /* 0x000000003e007986 */ /* 0x0007e2000c10150a */
[----:B-1----:R-:W-:Y:S02]  /*de80*/  PRMT R49, R25, 0x7632, R49 ;  /* 0x0000763219317816 */ /* 0x002fe40000000031 */
[----:B------:R-:W-:Y:S01]  /*de90*/  LEA R166, P6, R172, R173, 0x1 ;  /* 0x000000adaca67211 */ /* 0x000fe200078c08ff */
[----:B------:R-:W-:Y:S01]  /*dea0*/  STG.E.U16 desc[UR10][R76.64], R7 ;  /* 0x000000074c007986 */ /* 0x000fe2000c10150a */
[----:B--2---:R-:W-:-:S02]  /*deb0*/  PRMT R32, R28, 0x7632, R32 ;  /* 0x000076321c207816 */ /* 0x004fc40000000020 */
[----:B------:R-:W-:Y:S01]  /*dec0*/  PRMT R50, R29, 0x7632, R50 ;  /* 0x000076321d327816 */ /* 0x000fe20000000032 */
[----:B------:R-:W-:Y:S01]  /*ded0*/  STG.E.U16 desc[UR10][R56.64], R8 ;  /* 0x0000000838007986 */ /* 0x000fe2000c10150a */
[----:B------:R-:W-:Y:S02]  /*dee0*/  PRMT R12, R32, 0x7632, R12 ;  /* 0x00007632200c7816 */ /* 0x000fe4000000000c */
[----:B0-----:R-:W-:Y:S01]  /*def0*/  PRMT R36, R36, 0x7632, R36 ;  /* 0x0000763224247816 */ /* 0x001fe20000000024 */
[----:B------:R0:W-:Y:S01]  /*df00*/  STG.E.U16 desc[UR10][R58.64], R6 ;  /* 0x000000063a007986 */ /* 0x0001e2000c10150a */
[----:B------:R-:W-:Y:S01]  /*df10*/  PRMT R51, R33, 0x7632, R51 ;  /* 0x0000763221337816 */ /* 0x000fe20000000033 */
[----:B---3--:R-:W-:Y:S01]  /*df20*/  IMAD.HI R0, R177, 0x4, RZ ;  /* 0x00000004b1007827 */ /* 0x008fe200078e02ff */
[----:B------:R-:W-:Y:S01]  /*df30*/  LEA.HI.X.SX32 R161, R168, R175, 0x1, P5 ;  /* 0x000000afa8a17211 */ /* 0x000fe200028f0eff */
[----:B------:R-:W-:Y:S01]  /*df40*/  STG.E.U16 desc[UR10][R78.64], R24 ;  /* 0x000000184e007986 */ /* 0x000fe2000c10150a */
[----:B------:R-:W-:-:S02]  /*df50*/  LEA R164, P5, R174, R173, 0x1 ;  /* 0x000000adaea47211 */ /* 0x000fc400078a08ff */
[----:B------:R-:W-:Y:S01]  /*df60*/  LEA.HI.X.SX32 R163, R170, R175, 0x1, P4 ;  /* 0x000000afaaa37211 */ /* 0x000fe200020f0eff */
[----:B------:R1:W-:Y:S01]  /*df70*/  STG.E.U16 desc[UR10][R64.64], R32 ;  /* 0x0000002040007986 */ /* 0x0003e2000c10150a */
[----:B------:R-:W-:Y:S02]  /*df80*/  LEA R168, P4, R176, R173, 0x1 ;  /* 0x000000adb0a87211 */ /* 0x000fe400078808ff */
[----:B------:R-:W-:Y:S01]  /*df90*/  LEA.HI.X.SX32 R167, R172, R175, 0x1, P6 ;  /* 0x000000afaca77211 */ /* 0x000fe200030f0eff */
[----:B------:R2:W-:Y:S01]  /*dfa0*/  STG.E.U16 desc[UR10][R66.64], R12 ;  /* 0x0000000c42007986 */ /* 0x0005e2000c10150a */
[----:B------:R-:W-:Y:S01]  /*dfb0*/  LEA R172, P6, R178, R173, 0x1 ;  /* 0x000000adb2ac7211 */ /* 0x000fe200078c08ff */
[----:B0-----:R-:W0:Y:S01]  /*dfc0*/  LDC.64 R6, c[0x0][0x3a0] ;  /* 0x0000e800ff067b82 */ /* 0x001e220000000a00 */
[----:B------:R-:W-:Y:S01]  /*dfd0*/  LEA.HI.X.SX32 R165, R174, R175, 0x1, P5 ;  /* 0x000000afaea57211 */ /* 0x000fe200028f0eff */
[----:B------:R3:W-:Y:S01]  /*dfe0*/  STG.E.U16 desc[UR10][R68.64], R36 ;  /* 0x0000002444007986 */ /* 0x0007e2000c10150a */
[----:B------:R-:W-:-:S02]  /*dff0*/  LEA R170, P5, R180, R173, 0x1 ;  /* 0x000000adb4aa7211 */ /* 0x000fc400078a08ff */
[----:B------:R-:W-:Y:S01]  /*e000*/  LEA.HI.X.SX32 R169, R176, R175, 0x1, P4 ;  /* 0x000000afb0a97211 */ /* 0x000fe200020f0eff */
[----:B------:R4:W-:Y:S01]  /*e010*/  STG.E.U16 desc[UR10][R70.64], R9 ;  /* 0x0000000946007986 */ /* 0x0009e2000c10150a */
[----:B-1----:R-:W-:Y:S02]  /*e020*/  PRMT R64, R10, 0x7632, R64 ;  /* 0x000076320a407816 */ /* 0x002fe40000000040 */
[----:B------:R-:W-:Y:S01]  /*e030*/  PRMT R65, R14, 0x7632, R65 ;  /* 0x000076320e417816 */ /* 0x000fe20000000041 */
[----:B------:R-:W-:Y:S01]  /*e040*/  STG.E.U16 desc[UR10][R72.64], R13 ;  /* 0x0000000d48007986 */ /* 0x000fe2000c10150a */
[----:B--2---:R-:W-:Y:S02]  /*e050*/  PRMT R66, R18, 0x7632, R66 ;  /* 0x0000763212427816 */ /* 0x004fe40000000042 */
[----:B------:R-:W-:Y:S01]  /*e060*/  PRMT R67, R22, 0x7632, R67 ;  /* 0x0000763216437816 */ /* 0x000fe20000000043 */
[----:B------:R-:W-:Y:S01]  /*e070*/  STG.E.U16 desc[UR10][R74.64], R17 ;  /* 0x000000114a007986 */ /* 0x000fe2000c10150a */
[----:B---3--:R-:W-:-:S02]  /*e080*/  PRMT R68, R26, 0x7632, R68 ;  /* 0x000076321a447816 */ /* 0x008fc40000000044 */
[----:B------:R-:W-:Y:S01]  /*e090*/  PRMT R69, R30, 0x7632, R69 ;  /* 0x000076321e457816 */ /* 0x000fe20000000045 */
[----:B------:R1:W-:Y:S01]  /*e0a0*/  STG.E.U16 desc[UR10][R80.64], R21 ;  /* 0x0000001550007986 */ /* 0x0003e2000c10150a */
[----:B----4-:R-:W-:Y:S02]  /*e0b0*/  PRMT R70, R34, 0x7632, R70 ;  /* 0x0000763222467816 */ /* 0x010fe40000000046 */
[----:B------:R-:W-:Y:S01]  /*e0c0*/  PRMT R71, R38, 0x7632, R71 ;  /* 0x0000763226477816 */ /* 0x000fe20000000047 */
[----:B------:R2:W-:Y:S01]  /*e0d0*/  STG.E.U16 desc[UR10][R86.64], R25 ;  /* 0x0000001956007986 */ /* 0x0005e2000c10150a */
[----:B------:R-:W-:Y:S02]  /*e0e0*/  LEA R158, P4, R117, R173, 0x1 ;  /* 0x000000ad759e7211 */ /* 0x000fe400078808ff */
[----:B------:R-:W-:Y:S01]  /*e0f0*/  LEA.HI.X.SX32 R173, R178, R175, 0x1, P6 ;  /* 0x000000afb2ad7211 */ /* 0x000fe200030f0eff */
[----:B------:R-:W-:Y:S01]  /*e100*/  STG.E.U16 desc[UR10][R88.64], R29 ;  /* 0x0000001d58007986 */ /* 0x000fe2000c10150a */
[----:B------:R-:W-:-:S02]  /*e110*/  LEA.HI R54, R54, R171, RZ, 0x1f ;  /* 0x000000ab36367211 */ /* 0x000fc400078ff8ff */
[-C--:B------:R-:W-:Y:S01]  /*e120*/  LEA.HI.X.SX32 R171, R180, R175.reuse, 0x1, P5 ;  /* 0x000000afb4ab7211 */ /* 0x080fe200028f0eff */
[----:B------:R-:W-:Y:S01]  /*e130*/  STG.E.U16 desc[UR10][R96.64], R33 ;  /* 0x0000002160007986 */ /* 0x000fe2000c10150a */
[----:B-1----:R-:W-:Y:S02]  /*e140*/  PRMT R80, R11, 0x7632, R80 ;  /* 0x000076320b507816 */ /* 0x002fe40000000050 */
[----:B------:R-:W-:Y:S01]  /*e150*/  PRMT R81, R15, 0x7632, R81 ;  /* 0x000076320f517816 */ /* 0x000fe20000000051 */
[----:B------:R1:W-:Y:S01]  /*e160*/  STG.E.U16 desc[UR10][R94.64], R37 ;  /* 0x000000255e007986 */ /* 0x0003e2000c10150a */
[----:B--2---:R-:W-:Y:S02]  /*e170*/  PRMT R86, R31, 0x7632, R86 ;  /* 0x000076321f567816 */ /* 0x004fe40000000056 */
[----:B------:R-:W-:Y:S01]  /*e180*/  LEA.HI.X.SX32 R159, R117, R175, 0x1, P4 ;  /* 0x000000af759f7211 */ /* 0x000fe200020f0eff */
[----:B------:R-:W-:Y:S01]  /*e190*/  STG.E.U16 desc[UR10][R90.64], R45 ;  /* 0x0000002d5a007986 */ /* 0x000fe2000c10150a */
[----:B------:R-:W-:-:S02]  /*e1a0*/  PRMT R79, R39, 0x7632, R79 ;  /* 0x00007632274f7816 */ /* 0x000fc4000000004f */
[----:B------:R-:W-:Y:S01]  /*e1b0*/  FSETP.NEU.AND P6, PT, R53, RZ, PT ;  /* 0x000000ff3500720b */ /* 0x000fe20003fcd000 */
[----:B------:R2:W-:Y:S01]  /*e1c0*/  STG.E.U16 desc[UR10][R82.64], R41 ;  /* 0x0000002952007986 */ /* 0x0005e2000c10150a */
[----:B------:R-:W-:Y:S02]  /*e1d0*/  FSEL R55, R55, -INF , P3 ;  /* 0xff80000037377808 */ /* 0x000fe40001800000 */
[----:B------:R-:W-:Y:S01]  /*e1e0*/  FSEL R112, R112, -INF , P2 ;  /* 0xff80000070707808 */ /* 0x000fe20001000000 */
[----:B------:R3:W-:Y:S01]  /*e1f0*/  STG.E.U16 desc[UR10][R84.64], R42 ;  /* 0x0000002a54007986 */ /* 0x0007e2000c10150a */
[----:B-1----:R-:W-:Y:S01]  /*e200*/  PRMT R37, R37, 0x7632, R37 ;  /* 0x0000763225257816 */ /* 0x002fe20000000025 */
[----:B------:R-:W-:Y:S01]  /*e210*/  FFMA R8, R55, 0.69314718246459960938, R2 ;  /* 0x3f31721837087823 */ /* 0x000fe20000000002 */
[----:B------:R-:W-:Y:S01]  /*e220*/  FSEL R113, R113, -INF , P1 ;  /* 0xff80000071717808 */ /* 0x000fe20000800000 */
[----:B------:R-:W-:Y:S01]  /*e230*/  STG.E.U16 desc[UR10][R92.64], R46 ;  /* 0x0000002e5c007986 */ /* 0x000fe2000c10150a */
[----:B------:R-:W-:Y:S01]  /*e240*/  FSEL R116, R116, -INF , P6 ;  /* 0xff80000074747808 */ /* 0x000fe20003000000 */
[----:B------:R-:W-:Y:S01]  /*e250*/  FFMA R9, R112, 0.69314718246459960938, R3 ;  /* 0x3f31721870097823 */ /* 0x000fe20000000003 */
[----:B------:R-:W-:Y:S01]  /*e260*/  SHF.L.U32 R3, R177, 0x2, RZ ;  /* 0x00000002b1037819 */ /* 0x000fe200000006ff */
[----:B------:R-:W-:Y:S01]  /*e270*/  STG.E.U16 desc[UR10][R98.64], R49 ;  /* 0x0000003162007986 */ /* 0x000fe2000c10150a */
[----:B--2---:R-:W-:-:S02]  /*e280*/  PRMT R83, R19, 0x7632, R83 ;  /* 0x0000763213537816 */ /* 0x004fc40000000053 */
[----:B------:R-:W-:Y:S01]  /*e290*/  PRMT R82, R23, 0x7632, R82 ;  /* 0x0000763217527816 */ /* 0x000fe20000000052 */
[----:B------:R-:W-:Y:S01]  /*e2a0*/  STG.E.U16 desc[UR10][R100.64], R50 ;  /* 0x0000003264007986 */ /* 0x000fe2000c10150a */
[----:B---3--:R-:W-:Y:S02]  /*e2b0*/  PRMT R84, R27, 0x7632, R84 ;  /* 0x000076321b547816 */ /* 0x008fe40000000054 */
[----:B------:R-:W-:Y:S01]  /*e2c0*/  PRMT R85, R35, 0x7632, R85 ;  /* 0x0000763223557816 */ /* 0x000fe20000000055 */
[----:B------:R-:W-:Y:S01]  /*e2d0*/  STG.E.U16 desc[UR10][R102.64], R51 ;  /* 0x0000003366007986 */ /* 0x000fe2000c10150a */
[----:B0-----:R-:W-:-:S03]  /*e2e0*/  IADD3 R2, P1, P2, R3, UR7, R6 ;  /* 0x0000000703027c10 */ /* 0x001fc6000fa3e006 */
[----:B------:R-:W-:Y:S01]  /*e2f0*/  STG.E.U16 desc[UR10][R104.64], R37 ;  /* 0x0000002568007986 */ /* 0x000fe2000c10150a */
[----:B------:R-:W-:-:S03]  /*e300*/  IADD3.X R3, PT, PT, R0, UR5, R7, P1, P2 ;  /* 0x0000000500037c10 */ /* 0x000fc60008fe4407 */
[----:B------:R0:W-:Y:S04]  /*e310*/  STG.E.U16 desc[UR10][R106.64], R10 ;  /* 0x0000000a6a007986 */ /* 0x0001e8000c10150a */
[----:B------:R-:W-:Y:S04]  /*e320*/  STG.E.U16 desc[UR10][R108.64], R14 ;  /* 0x0000000e6c007986 */ /* 0x000fe8000c10150a */
[----:B------:R-:W-:Y:S04]  /*e330*/  STG.E.U16 desc[UR10][R110.64], R18 ;  /* 0x000000126e007986 */ /* 0x000fe8000c10150a */
[----:B------:R-:W-:Y:S01]  /*e340*/  STG.E.U16 desc[UR10][R114.64], R22 ;  /* 0x0000001672007986 */ /* 0x000fe2000c10150a */
[----:B0-----:R-:W-:-:S03]  /*e350*/  FFMA R10, R113, 0.69314718246459960938, R4 ;  /* 0x3f317218710a7823 */ /* 0x001fc60000000004 */
[----:B------:R-:W-:Y:S04]  /*e360*/  STG.E.U16 desc[UR10][R118.64], R26 ;  /* 0x0000001a76007986 */ /* 0x000fe8000c10150a */
        /* <DEDUP_REMOVED lines=11> */
[----:B------:R0:W-:Y:S04]  /*e420*/  STG.E.U16 desc[UR10][R144.64], R11 ;  /* 0x0000000b90007986 */ /* 0x0001e8000c10150a */
[----:B------:R1:W-:Y:S04]  /*e430*/  STG.E.U16 desc[UR10][R146.64], R15 ;  /* 0x0000000f92007986 */ /* 0x0003e8000c10150a */
[----:B------:R1:W-:Y:S04]  /*e440*/  STG.E.U16 desc[UR10][R148.64], R19 ;  /* 0x0000001394007986 */ /* 0x0003e8000c10150a */
[----:B------:R1:W-:Y:S01]  /*e450*/  STG.E.U16 desc[UR10][R150.64], R23 ;  /* 0x0000001796007986 */ /* 0x0003e2000c10150a */
[----:B0-----:R-:W-:-:S03]  /*e460*/  FFMA R11, R116, 0.69314718246459960938, R5 ;  /* 0x3f317218740b7823 */ /* 0x001fc60000000005 */
[----:B------:R1:W-:Y:S04]  /*e470*/  STG.E.U16 desc[UR10][R152.64], R27 ;  /* 0x0000001b98007986 */ /* 0x0003e8000c10150a */
        /* <DEDUP_REMOVED lines=10> */
[----:B------:R1:W-:Y:S01]  /*e520*/  STG.E.U16 desc[UR10][R158.64], R79 ;  /* 0x0000004f9e007986 */ /* 0x0003e2000c10150a */
[----:B------:R-:W-:Y:S06]  /*e530*/  BAR.SYNC.DEFER_BLOCKING 0x0 ;  /* 0x0000000000007b1d */ /* 0x000fec0000010000 */
[----:B------:R1:W-:Y:S02]  /*e540*/  STS.128 [R52+UR6], R8 ;  /* 0x0000000834007988 */ /* 0x0003e40008000c06 */
[----:B------:R-:W-:Y:S06]  /*e550*/  BAR.SYNC.DEFER_BLOCKING 0x0 ;  /* 0x0000000000007b1d */ /* 0x000fec0000010000 */
[----:B------:R-:W-:Y:S05]  /*e560*/  @P0 EXIT ;  /* 0x000000000000094d */ /* 0x000fea0003800000 */
[----:B------:R-:W0:Y:S04]  /*e570*/  LDS R5, [R54] ;  /* 0x0000000036057984 */ /* 0x000e280000000800 */
[----:B0-----:R-:W-:Y:S01]  /*e580*/  STG.E desc[UR10][R2.64], R5 ;  /* 0x0000000502007986 */ /* 0x001fe2000c10190a */
[----:B------:R-:W-:Y:S05]  /*e590*/  EXIT ;  /* 0x000000000000794d */ /* 0x000fea0003800000 */
.L_x_2:
[----:B------:R-:W-:-:S00]  /*e5a0*/  BRA `(.L_x_2) ;  /* 0xfffffffc00fc7947 */ /* 0x000fc0000383ffff */
[----:B------:R-:W-:-:S00]  /*e5b0*/  NOP ;  /* 0x0000000000007918 */ /* 0x000fc00000000000 */
        /* <DEDUP_REMOVED lines=12> */
.L_x_3:


//--------------------- .nv.global.init           --------------------------
	.section	.nv.global.init,"aw",@progbits
.nv.global.init:
	.type		_$_str,@object
	.size		_$_str,(.L_0 - _$_str)
_$_str:
        /*0000*/ 	.byte	0x5f, 0x5f, 0x43, 0x55, 0x44, 0x41, 0x5f, 0x46, 0x54, 0x5a, 0x00
.L_0:


//--------------------- .nv.shared.attn_fwd       --------------------------
	.section	.nv.shared.attn_fwd,"aw",@nobits
	.sectionflags	@""
	.align	16
	.zero		1024


//--------------------- .nv.shared.reserved.0     --------------------------
	.section	.nv.shared.reserved.0,"aw",@nobits
	.weak		__nv_reservedSMEM_offset_0_alias
	.size		__nv_reservedSMEM_offset_0_alias, 0, 64
	.other		__nv_reservedSMEM_offset_0_alias,@"STO_CUDA_RESERVED_SHARED STV_DEFAULT"
__nv_reservedSMEM_offset_0_alias:
	.zero		0
	.zero		64


//--------------------- .nv.constant0.attn_fwd    --------------------------
	.section	.nv.constant0.attn_fwd,"a",@progbits
	.sectionflags	@""
	.align	4
.nv.constant0.attn_fwd:
	.zero		1032


//--------------------- SYMBOLS --------------------------

	.type		.nv.reservedSmem.offset0,@object
	.size		.nv.reservedSmem.offset0,0x4
	.type		.nv.reservedSmem.cap,@object
	.size		.nv.reservedSmem.cap,0x4
